	.target	sm_100a

	.elftype	@"ET_EXEC"


//--------------------- .note.nv.tkinfo           --------------------------
	.section	.note.nv.tkinfo,"",@"SHT_NOTE"
	.sectionflags	@"SHF_NOTE_NV_TKINFO"
	.tkinfo
        /*0018*/ 	.word	0x00000002
        /*0030*/ 	.string	""
        /*0030*/ 	.string	"ptxas"
        /*0030*/ 	.string	"Cuda compilation tools, release 13.0, V13.0.88"
        /*0030*/ 	.string	"Build cuda_13.0.r13.0/compiler.36424714_0"
        /*0030*/ 	.string	"-arch sm_100a -m 64 "



//--------------------- .note.nv.cuinfo           --------------------------
	.section	.note.nv.cuinfo,"",@"SHT_NOTE"
	.sectionflags	@"SHF_NOTE_NV_CUINFO"
        /*0018*/ 	.short	0x0002
        /*001a*/ 	.short	0x0064
        /*001c*/ 	.short	0x0082
	.zero		2


//--------------------- .nv.info                  --------------------------
	.section	.nv.info,"",@"SHT_CUDA_INFO"
	.align	4


	//----- nvinfo : EIATTR_REGCOUNT
	.align		4
        /*0000*/ 	.byte	0x04, 0x2f
        /*0002*/ 	.short	(.L_19 - .L_18)
	.align		4
.L_18:
        /*0004*/ 	.word	index@(_ZN7cutlass13device_kernelINS_4gemm6kernel13GemmUniversalIN4cute5tupleIJiiiiEEENS1_10collective13CollectiveMmaINS1_35MainloopSm100TmaUmmaWarpSpecializedILi4ELi2ELi4ENS5_IJNS4_1CILi1EEENSA_ILi2EEESB_EEEEENS5_IJNSA_ILi64EEESF_SF_EEEaNS5_IJlSB_lEEEaSH_NS4_8TiledMMAINS4_8MMA_AtomIJNS4_15SM100_MMA_S8_SSIaaiLi64ELi64ELNS4_4UMMA5MajorE0ELSM_0ELNSL_8SaturateE0EEEEEENS4_6LayoutINS5_IJSB_SB_SB_EEENS5_IJNSA_ILi0EEESS_SS_EEEEENS5_IJNS4_10UnderscoreESV_SV_EEEEENS4_23SM90_TMA_LOAD_MULTICASTENS4_14ComposedLayoutINS4_7SwizzleILi2ELi4ELi3EEENS4_18smem_ptr_flag_bitsILi8EEENSQ_INS5_IJNSA_ILi8EEESF_EEENS5_IJSF_SB_EEEEEEEvNS4_8identityENS4_13SM90_TMA_LOADES18_vS19_EENS_8epilogue10collective18CollectiveEpilogueINS1C_23Sm100TmaWarpSpecializedILi1ELi1ELi32ELb0ELb0EEEJSG_NS5_IJNSQ_ISF_SB_EES1H_EEEaSH_aSH_NS1C_6fusion15FusionCallbacksIS1G_NS1J_17LinearCombinationIaiaiLNS_15FloatRoundStyleE2EEESG_S1I_JEEENS4_5SM1004TMEM4LOAD26SM100_TMEM_LOAD_16dp32b32xES1A_S18_NS4_39AutoVectorizingCopyWithAssumedAlignmentILi128EEENS4_14SM90_TMA_STOREES18_S1U_S1U_EEEvvEEEEvNT_6ParamsE)
        /*0008*/ 	.word	0x00000059


	//----- nvinfo : EIATTR_FRAME_SIZE
	.align		4
.L_19:
        /*000c*/ 	.byte	0x04, 0x11
        /*000e*/ 	.short	(.L_21 - .L_20)
	.align		4
.L_20:
        /*0010*/ 	.word	index@($__internal_2_$__cuda_sm10x_tcgen05_guardrail_trap_unallocated_columns_being_dealloced)
        /*0014*/ 	.word	0x00000000


	//----- nvinfo : EIATTR_FRAME_SIZE
	.align		4
.L_21:
        /*0018*/ 	.byte	0x04, 0x11
        /*001a*/ 	.short	(.L_23 - .L_22)
	.align		4
.L_22:
        /*001c*/ 	.word	index@($__internal_1_$__cuda_sm10x_tcgen05_guardrail_trap_phase_invalid_during_alloc)
        /*0020*/ 	.word	0x00000000


	//----- nvinfo : EIATTR_FRAME_SIZE
	.align		4
.L_23:
        /*0024*/ 	.byte	0x04, 0x11
        /*0026*/ 	.short	(.L_25 - .L_24)
	.align		4
.L_24:
        /*0028*/ 	.word	index@($__internal_0_$__cuda_sm10x_tcgen05_guardrail_trap_col_being_dealloced_not_returned_by_alloc)
        /*002c*/ 	.word	0x00000000


	//----- nvinfo : EIATTR_FRAME_SIZE
	.align		4
.L_25:
        /*0030*/ 	.byte	0x04, 0x11
        /*0032*/ 	.short	(.L_27 - .L_26)
	.align		4
.L_26:
        /*0034*/ 	.word	index@(_ZN7cutlass13device_kernelINS_4gemm6kernel13GemmUniversalIN4cute5tupleIJiiiiEEENS1_10collective13CollectiveMmaINS1_35MainloopSm100TmaUmmaWarpSpecializedILi4ELi2ELi4ENS5_IJNS4_1CILi1EEENSA_ILi2EEESB_EEEEENS5_IJNSA_ILi64EEESF_SF_EEEaNS5_IJlSB_lEEEaSH_NS4_8TiledMMAINS4_8MMA_AtomIJNS4_15SM100_MMA_S8_SSIaaiLi64ELi64ELNS4_4UMMA5MajorE0ELSM_0ELNSL_8SaturateE0EEEEEENS4_6LayoutINS5_IJSB_SB_SB_EEENS5_IJNSA_ILi0EEESS_SS_EEEEENS5_IJNS4_10UnderscoreESV_SV_EEEEENS4_23SM90_TMA_LOAD_MULTICASTENS4_14ComposedLayoutINS4_7SwizzleILi2ELi4ELi3EEENS4_18smem_ptr_flag_bitsILi8EEENSQ_INS5_IJNSA_ILi8EEESF_EEENS5_IJSF_SB_EEEEEEEvNS4_8identityENS4_13SM90_TMA_LOADES18_vS19_EENS_8epilogue10collective18CollectiveEpilogueINS1C_23Sm100TmaWarpSpecializedILi1ELi1ELi32ELb0ELb0EEEJSG_NS5_IJNSQ_ISF_SB_EES1H_EEEaSH_aSH_NS1C_6fusion15FusionCallbacksIS1G_NS1J_17LinearCombinationIaiaiLNS_15FloatRoundStyleE2EEESG_S1I_JEEENS4_5SM1004TMEM4LOAD26SM100_TMEM_LOAD_16dp32b32xES1A_S18_NS4_39AutoVectorizingCopyWithAssumedAlignmentILi128EEENS4_14SM90_TMA_STOREES18_S1U_S1U_EEEvvEEEEvNT_6ParamsE)
        /*0038*/ 	.word	0x00000000


	//----- nvinfo : EIATTR_MIN_STACK_SIZE
	.align		4
.L_27:
        /*003c*/ 	.byte	0x04, 0x12
        /*003e*/ 	.short	(.L_29 - .L_28)
	.align		4
.L_28:
        /*0040*/ 	.word	index@(_ZN7cutlass13device_kernelINS_4gemm6kernel13GemmUniversalIN4cute5tupleIJiiiiEEENS1_10collective13CollectiveMmaINS1_35MainloopSm100TmaUmmaWarpSpecializedILi4ELi2ELi4ENS5_IJNS4_1CILi1EEENSA_ILi2EEESB_EEEEENS5_IJNSA_ILi64EEESF_SF_EEEaNS5_IJlSB_lEEEaSH_NS4_8TiledMMAINS4_8MMA_AtomIJNS4_15SM100_MMA_S8_SSIaaiLi64ELi64ELNS4_4UMMA5MajorE0ELSM_0ELNSL_8SaturateE0EEEEEENS4_6LayoutINS5_IJSB_SB_SB_EEENS5_IJNSA_ILi0EEESS_SS_EEEEENS5_IJNS4_10UnderscoreESV_SV_EEEEENS4_23SM90_TMA_LOAD_MULTICASTENS4_14ComposedLayoutINS4_7SwizzleILi2ELi4ELi3EEENS4_18smem_ptr_flag_bitsILi8EEENSQ_INS5_IJNSA_ILi8EEESF_EEENS5_IJSF_SB_EEEEEEEvNS4_8identityENS4_13SM90_TMA_LOADES18_vS19_EENS_8epilogue10collective18CollectiveEpilogueINS1C_23Sm100TmaWarpSpecializedILi1ELi1ELi32ELb0ELb0EEEJSG_NS5_IJNSQ_ISF_SB_EES1H_EEEaSH_aSH_NS1C_6fusion15FusionCallbacksIS1G_NS1J_17LinearCombinationIaiaiLNS_15FloatRoundStyleE2EEESG_S1I_JEEENS4_5SM1004TMEM4LOAD26SM100_TMEM_LOAD_16dp32b32xES1A_S18_NS4_39AutoVectorizingCopyWithAssumedAlignmentILi128EEENS4_14SM90_TMA_STOREES18_S1U_S1U_EEEvvEEEEvNT_6ParamsE)
        /*0044*/ 	.word	0x00000000
.L_29:


//--------------------- .nv.compat                --------------------------
	.section	.nv.compat,"",@"SHT_CUDA_COMPAT_INFO"
	.align	4
        /*0000*/ 	.byte	0x02, 0x09, 0x01, 0x00, 0x02, 0x02, 0x03, 0x00, 0x02, 0x05, 0x06, 0x00, 0x03, 0x07, 0x01, 0x01
        /*0010*/ 	.byte	0x02, 0x03, 0x01, 0x00, 0x02, 0x06, 0x01, 0x00, 0x04, 0x0b, 0x08, 0x00, 0x01, 0x00, 0x00, 0x00
        /*0020*/ 	.byte	0x00, 0x00, 0x00, 0x00


//--------------------- .nv.info._ZN7cutlass13device_kernelINS_4gemm6kernel13GemmUniversalIN4cute5tupleIJiiiiEEENS1_10collective13CollectiveMmaINS1_35MainloopSm100TmaUmmaWarpSpecializedILi4ELi2ELi4ENS5_IJNS4_1CILi1EEENSA_ILi2EEESB_EEEEENS5_IJNSA_ILi64EEESF_SF_EEEaNS5_IJlSB_lEEEaSH_NS4_8TiledMMAINS4_8MMA_AtomIJNS4_15SM100_MMA_S8_SSIaaiLi64ELi64ELNS4_4UMMA5MajorE0ELSM_0ELNSL_8SaturateE0EEEEEENS4_6LayoutINS5_IJSB_SB_SB_EEENS5_IJNSA_ILi0EEESS_SS_EEEEENS5_IJNS4_10UnderscoreESV_SV_EEEEENS4_23SM90_TMA_LOAD_MULTICASTENS4_14ComposedLayoutINS4_7SwizzleILi2ELi4ELi3EEENS4_18smem_ptr_flag_bitsILi8EEENSQ_INS5_IJNSA_ILi8EEESF_EEENS5_IJSF_SB_EEEEEEEvNS4_8identityENS4_13SM90_TMA_LOADES18_vS19_EENS_8epilogue10collective18CollectiveEpilogueINS1C_23Sm100TmaWarpSpecializedILi1ELi1ELi32ELb0ELb0EEEJSG_NS5_IJNSQ_ISF_SB_EES1H_EEEaSH_aSH_NS1C_6fusion15FusionCallbacksIS1G_NS1J_17LinearCombinationIaiaiLNS_15FloatRoundStyleE2EEESG_S1I_JEEENS4_5SM1004TMEM4LOAD26SM100_TMEM_LOAD_16dp32b32xES1A_S18_NS4_39AutoVectorizingCopyWithAssumedAlignmentILi128EEENS4_14SM90_TMA_STOREES18_S1U_S1U_EEEvvEEEEvNT_6ParamsE --------------------------
	.section	.nv.info._ZN7cutlass13device_kernelINS_4gemm6kernel13GemmUniversalIN4cute5tupleIJiiiiEEENS1_10collective13CollectiveMmaINS1_35MainloopSm100TmaUmmaWarpSpecializedILi4ELi2ELi4ENS5_IJNS4_1CILi1EEENSA_ILi2EEESB_EEEEENS5_IJNSA_ILi64EEESF_SF_EEEaNS5_IJlSB_lEEEaSH_NS4_8TiledMMAINS4_8MMA_AtomIJNS4_15SM100_MMA_S8_SSIaaiLi64ELi64ELNS4_4UMMA5MajorE0ELSM_0ELNSL_8SaturateE0EEEEEENS4_6LayoutINS5_IJSB_SB_SB_EEENS5_IJNSA_ILi0EEESS_SS_EEEEENS5_IJNS4_10UnderscoreESV_SV_EEEEENS4_23SM90_TMA_LOAD_MULTICASTENS4_14ComposedLayoutINS4_7SwizzleILi2ELi4ELi3EEENS4_18smem_ptr_flag_bitsILi8EEENSQ_INS5_IJNSA_ILi8EEESF_EEENS5_IJSF_SB_EEEEEEEvNS4_8identityENS4_13SM90_TMA_LOADES18_vS19_EENS_8epilogue10collective18CollectiveEpilogueINS1C_23Sm100TmaWarpSpecializedILi1ELi1ELi32ELb0ELb0EEEJSG_NS5_IJNSQ_ISF_SB_EES1H_EEEaSH_aSH_NS1C_6fusion15FusionCallbacksIS1G_NS1J_17LinearCombinationIaiaiLNS_15FloatRoundStyleE2EEESG_S1I_JEEENS4_5SM1004TMEM4LOAD26SM100_TMEM_LOAD_16dp32b32xES1A_S18_NS4_39AutoVectorizingCopyWithAssumedAlignmentILi128EEENS4_14SM90_TMA_STOREES18_S1U_S1U_EEEvvEEEEvNT_6ParamsE,"",@"SHT_CUDA_INFO"
	.sectionflags	@""
	.align	4


	//----- nvinfo : EIATTR_CUDA_API_VERSION
	.align		4
        /*0000*/ 	.byte	0x04, 0x37
        /*0002*/ 	.short	(.L_31 - .L_30)
.L_30:
        /*0004*/ 	.word	0x00000082


	//----- nvinfo : EIATTR_KPARAM_INFO
	.align		4
.L_31:
        /*0008*/ 	.byte	0x04, 0x17
        /*000a*/ 	.short	(.L_33 - .L_32)
.L_32:
        /*000c*/ 	.word	0x00000000
        /*0010*/ 	.short	0x0000
        /*0012*/ 	.short	0x0000
        /*0014*/ 	.byte	0x00, 0xf0, 0x01, 0x20


	//----- nvinfo : EIATTR_AT_ENTRY_FRAGMENTS
	.align		4
.L_33:
        /*0018*/ 	.byte	0x04, 0x4f
        /*001a*/ 	.short	(.L_35 - .L_34)


	//   ....[0]....
.L_34:
        /*001c*/ 	.word	0x00000006


	//----- nvinfo : EIATTR_RESERVED_SMEM_USED
	.align		4
.L_35:
        /*0020*/ 	.byte	0x01, 0x41
	.zero		2


	//----- nvinfo : EIATTR_SPARSE_MMA_MASK
	.align		4
        /*0024*/ 	.byte	0x03, 0x50
        /*0026*/ 	.short	0x0000


	//----- nvinfo : EIATTR_TCGEN05_1CTA_USED
	.align		4
        /*0028*/ 	.byte	0x01, 0x51
	.zero		2


	//----- nvinfo : EIATTR_MAXREG_COUNT
	.align		4
        /*002c*/ 	.byte	0x03, 0x1b
        /*002e*/ 	.short	0x00ff


	//----- nvinfo : EIATTR_NUM_BARRIERS
	.align		4
        /*0030*/ 	.byte	0x02, 0x4c
        /*0032*/ 	.byte	0x07
	.zero		1


	//----- nvinfo : EIATTR_EXTERNS
	.align		4
        /*0034*/ 	.byte	0x04, 0x0f
        /*0036*/ 	.short	(.L_37 - .L_36)


	//   ....[0]....
	.align		4
.L_36:
        /*0038*/ 	.word	index@(__assertfail)


	//----- nvinfo : EIATTR_MERCURY_ISA_VERSION
	.align		4
.L_37:
        /*003c*/ 	.byte	0x03, 0x5f
        /*003e*/ 	.short	0x0101


	//----- nvinfo : EIATTR_INT_WARP_WIDE_INSTR_OFFSETS
	.align		4
        /*0040*/ 	.byte	0x04, 0x31
        /*0042*/ 	.short	(.L_39 - .L_38)


	//   ....[0]....
.L_38:
        /*0044*/ 	.word	0x00003b50


	//   ....[1]....
        /*0048*/ 	.word	0x00003b80


	//   ....[2]....
        /*004c*/ 	.word	0x00003ba0


	//   ....[3]....
        /*0050*/ 	.word	0x000046d0


	//   ....[4]....
        /*0054*/ 	.word	0x00004780


	//----- nvinfo : EIATTR_COOP_GROUP_MASK_REGIDS
	.align		4
.L_39:
        /*0058*/ 	.byte	0x04, 0x29
        /*005a*/ 	.short	(.L_41 - .L_40)


	//   ....[0]....
.L_40:
        /*005c*/ 	.word	0xffffffff


	//   ....[1]....
        /*0060*/ 	.word	0xffffffff


	//   ....[2]....
        /*0064*/ 	.word	0xffffffff


	//   ....[3]....
        /*0068*/ 	.word	0xffffffff


	//   ....[4]....
        /*006c*/ 	.word	0xffffffff


	//   ....[5]....
        /*0070*/ 	.word	0xffffffff


	//   ....[6]....
        /*0074*/ 	.word	0xffffffff


	//   ....[7]....
        /*0078*/ 	.word	0xffffffff


	//   ....[8]....
        /*007c*/ 	.word	0xffffffff


	//   ....[9]....
        /*0080*/ 	.word	0xffffffff


	//   ....[10]....
        /*0084*/ 	.word	0xffffffff


	//   ....[11]....
        /*0088*/ 	.word	0xffffffff


	//   ....[12]....
        /*008c*/ 	.word	0xffffffff


	//   ....[13]....
        /*0090*/ 	.word	0xffffffff


	//----- nvinfo : EIATTR_COOP_GROUP_INSTR_OFFSETS
	.align		4
.L_41:
        /*0094*/ 	.byte	0x04, 0x28
        /*0096*/ 	.short	(.L_43 - .L_42)


	//   ....[0]....
.L_42:
        /*0098*/ 	.word	0x00000080


	//   ....[1]....
        /*009c*/ 	.word	0x000004e0


	//   ....[2]....
        /*00a0*/ 	.word	0x00000690


	//   ....[3]....
        /*00a4*/ 	.word	0x000007d0


	//   ....[4]....
        /*00a8*/ 	.word	0x000008d0


	//   ....[5]....
        /*00ac*/ 	.word	0x00000a40


	//   ....[6]....
        /*00b0*/ 	.word	0x00000be0


	//   ....[7]....
        /*00b4*/ 	.word	0x00000d90


	//   ....[8]....
        /*00b8*/ 	.word	0x00001f80


	//   ....[9]....
        /*00bc*/ 	.word	0x00002e20


	//   ....[10]....
        /*00c0*/ 	.word	0x00003030


	//   ....[11]....
        /*00c4*/ 	.word	0x00003060


	//   ....[12]....
        /*00c8*/ 	.word	0x00003a30


	//   ....[13]....
        /*00cc*/ 	.word	0x00003c60


	//----- nvinfo : EIATTR_VRC_CTA_INIT_COUNT
	.align		4
.L_43:
        /*00d0*/ 	.byte	0x02, 0x4a
        /*00d2*/ 	.byte	0x80
	.zero		1


	//----- nvinfo : EIATTR_SYSCALL_OFFSETS
	.align		4
        /*00d4*/ 	.byte	0x04, 0x46
        /*00d6*/ 	.short	(.L_45 - .L_44)


	//   ....[0]....
.L_44:
        /*00d8*/ 	.word	0x000052e0


	//   ....[1]....
        /*00dc*/ 	.word	0x00005420


	//   ....[2]....
        /*00e0*/ 	.word	0x00005ba0


	//----- nvinfo : EIATTR_MBARRIER_INSTR_OFFSETS
	.align		4
.L_45:
        /*00e4*/ 	.byte	0x04, 0x39
        /*00e6*/ 	.short	(.L_47 - .L_46)


	//   ....[0]....
.L_46:
        /*00e8*/ 	.word	0x00000600
        /*00ec*/ 	.word	0x000000ff
        /*00f0*/ 	.word	0x00000000
        /*00f4*/ 	.short	0x0100
        /*00f6*/ 	.byte	0x04
	.zero		1


	//   ....[1]....
        /*00f8*/ 	.word	0x00000610
        /*00fc*/ 	.word	0x000000ff
        /*0100*/ 	.word	0x00000020
        /*0104*/ 	.short	0x0100
        /*0106*/ 	.byte	0x04
	.zero		1


	//   ....[2]....
        /*0108*/ 	.word	0x00000620
        /*010c*/ 	.word	0x000000ff
        /*0110*/ 	.word	0x00000008
        /*0114*/ 	.short	0x0100
        /*0116*/ 	.byte	0x04
	.zero		1


	//   ....[3]....
        /*0118*/ 	.word	0x00000630
        /*011c*/ 	.word	0x000000ff
        /*0120*/ 	.word	0x00000028
        /*0124*/ 	.short	0x0100
        /*0126*/ 	.byte	0x04
	.zero		1


	//   ....[4]....
        /*0128*/ 	.word	0x00000640
        /*012c*/ 	.word	0x000000ff
        /*0130*/ 	.word	0x00000010
        /*0134*/ 	.short	0x0100
        /*0136*/ 	.byte	0x04
	.zero		1


	//   ....[5]....
        /*0138*/ 	.word	0x00000650
        /*013c*/ 	.word	0x000000ff
        /*0140*/ 	.word	0x00000030
        /*0144*/ 	.short	0x0100
        /*0146*/ 	.byte	0x04
	.zero		1


	//   ....[6]....
        /*0148*/ 	.word	0x00000660
        /*014c*/ 	.word	0x000000ff
        /*0150*/ 	.word	0x00000018
        /*0154*/ 	.short	0x0100
        /*0156*/ 	.byte	0x04
	.zero		1


	//   ....[7]....
        /*0158*/ 	.word	0x00000670
        /*015c*/ 	.word	0x000000ff
        /*0160*/ 	.word	0x00000038
        /*0164*/ 	.short	0x0100
        /*0166*/ 	.byte	0x04
	.zero		1


	//   ....[8]....
        /*0168*/ 	.word	0x000007a0
        /*016c*/ 	.word	0x000000ff
        /*0170*/ 	.word	0x00000040
        /*0174*/ 	.short	0x0100
        /*0176*/ 	.byte	0x04
	.zero		1


	//   ....[9]....
        /*0178*/ 	.word	0x000007b0
        /*017c*/ 	.word	0x000000ff
        /*0180*/ 	.word	0x00000048
        /*0184*/ 	.short	0x0100
        /*0186*/ 	.byte	0x04
	.zero		1


	//   ....[10]....
        /*0188*/ 	.word	0x000008a0
        /*018c*/ 	.word	0x000000ff
        /*0190*/ 	.word	0x00000050
        /*0194*/ 	.short	0x0100
        /*0196*/ 	.byte	0x06
	.zero		1


	//   ....[11]....
        /*0198*/ 	.word	0x000008b0
        /*019c*/ 	.word	0x000000ff
        /*01a0*/ 	.word	0x00000058
        /*01a4*/ 	.short	0x0100
        /*01a6*/ 	.byte	0x06
	.zero		1


	//   ....[12]....
        /*01a8*/ 	.word	0x000009f0
        /*01ac*/ 	.word	0x000000ff
        /*01b0*/ 	.word	0x00000060
        /*01b4*/ 	.short	0x0100
        /*01b6*/ 	.byte	0x06
	.zero		1


	//   ....[13]....
        /*01b8*/ 	.word	0x00000a00
        /*01bc*/ 	.word	0x000000ff
        /*01c0*/ 	.word	0x00000070
        /*01c4*/ 	.short	0x0100
        /*01c6*/ 	.byte	0x06
	.zero		1


	//   ....[14]....
        /*01c8*/ 	.word	0x00000a10
        /*01cc*/ 	.word	0x000000ff
        /*01d0*/ 	.word	0x00000068
        /*01d4*/ 	.short	0x0100
        /*01d6*/ 	.byte	0x06
	.zero		1


	//   ....[15]....
        /*01d8*/ 	.word	0x00000a20
        /*01dc*/ 	.word	0x000000ff
        /*01e0*/ 	.word	0x00000078
        /*01e4*/ 	.short	0x0100
        /*01e6*/ 	.byte	0x06
	.zero		1


	//   ....[16]....
        /*01e8*/ 	.word	0x00000b50
        /*01ec*/ 	.word	0x000000ff
        /*01f0*/ 	.word	0x00000080
        /*01f4*/ 	.short	0x0100
        /*01f6*/ 	.byte	0x04
	.zero		1


	//   ....[17]....
        /*01f8*/ 	.word	0x00000b60
        /*01fc*/ 	.word	0x000000ff
        /*0200*/ 	.word	0x000000a0
        /*0204*/ 	.short	0x0100
        /*0206*/ 	.byte	0x04
	.zero		1


	//   ....[18]....
        /*0208*/ 	.word	0x00000b70
        /*020c*/ 	.word	0x000000ff
        /*0210*/ 	.word	0x00000088
        /*0214*/ 	.short	0x0100
        /*0216*/ 	.byte	0x04
	.zero		1


	//   ....[19]....
        /*0218*/ 	.word	0x00000b80
        /*021c*/ 	.word	0x000000ff
        /*0220*/ 	.word	0x000000a8
        /*0224*/ 	.short	0x0100
        /*0226*/ 	.byte	0x04
	.zero		1


	//   ....[20]....
        /*0228*/ 	.word	0x00000b90
        /*022c*/ 	.word	0x000000ff
        /*0230*/ 	.word	0x00000090
        /*0234*/ 	.short	0x0100
        /*0236*/ 	.byte	0x04
	.zero		1


	//   ....[21]....
        /*0238*/ 	.word	0x00000ba0
        /*023c*/ 	.word	0x000000ff
        /*0240*/ 	.word	0x000000b0
        /*0244*/ 	.short	0x0100
        /*0246*/ 	.byte	0x04
	.zero		1


	//   ....[22]....
        /*0248*/ 	.word	0x00000bb0
        /*024c*/ 	.word	0x000000ff
        /*0250*/ 	.word	0x00000098
        /*0254*/ 	.short	0x0100
        /*0256*/ 	.byte	0x04
	.zero		1


	//   ....[23]....
        /*0258*/ 	.word	0x00000bc0
        /*025c*/ 	.word	0x000000ff
        /*0260*/ 	.word	0x000000b8
        /*0264*/ 	.short	0x0100
        /*0266*/ 	.byte	0x04
	.zero		1


	//   ....[24]....
        /*0268*/ 	.word	0x00000cb0
        /*026c*/ 	.word	0x000000ff
        /*0270*/ 	.word	0x000000c0
        /*0274*/ 	.short	0x0100
        /*0276*/ 	.byte	0x04
	.zero		1


	//   ....[25]....
        /*0278*/ 	.word	0x00000cc0
        /*027c*/ 	.word	0x000000ff
        /*0280*/ 	.word	0x000000d0
        /*0284*/ 	.short	0x0100
        /*0286*/ 	.byte	0x04
	.zero		1


	//   ....[26]....
        /*0288*/ 	.word	0x00000cd0
        /*028c*/ 	.word	0x000000ff
        /*0290*/ 	.word	0x000000c8
        /*0294*/ 	.short	0x0100
        /*0296*/ 	.byte	0x04
	.zero		1


	//   ....[27]....
        /*0298*/ 	.word	0x00000ce0
        /*029c*/ 	.word	0x000000ff
        /*02a0*/ 	.word	0x000000d8
        /*02a4*/ 	.short	0x0100
        /*02a6*/ 	.byte	0x04
	.zero		1


	//   ....[28]....
        /*02a8*/ 	.word	0x00001800
        /*02ac*/ 	.word	0x00000000
        /*02b0*/ 	.word	0x000000d0
        /*02b4*/ 	.short	0x010a
        /*02b6*/ 	.byte	0xff
	.zero		1


	//   ....[29]....
        /*02b8*/ 	.word	0x00001830
        /*02bc*/ 	.word	0x00000000
        /*02c0*/ 	.word	0x000000c0
        /*02c4*/ 	.short	0x0101
        /*02c6*/ 	.byte	0xff
	.zero		1


	//   ....[30]....
        /*02c8*/ 	.word	0x00001900
        /*02cc*/ 	.word	0x000000ff
        /*02d0*/ 	.word	0x00000020
        /*02d4*/ 	.short	0x010a
        /*02d6*/ 	.byte	0x04
	.zero		1


	//   ....[31]....
        /*02d8*/ 	.word	0x00001980
        /*02dc*/ 	.word	0x000000ff
        /*02e0*/ 	.word	0x00000020
        /*02e4*/ 	.short	0x010a
        /*02e6*/ 	.byte	0x21
	.zero		1


	//   ....[32]....
        /*02e8*/ 	.word	0x00001b20
        /*02ec*/ 	.word	0x000000ff
        /*02f0*/ 	.word	0x00000020
        /*02f4*/ 	.short	0x010a
        /*02f6*/ 	.byte	0x08
	.zero		1


	//   ....[33]....
        /*02f8*/ 	.word	0x00001c30
        /*02fc*/ 	.word	0x000000ff
        /*0300*/ 	.word	0x00000058
        /*0304*/ 	.short	0x0101
        /*0306*/ 	.byte	0x06
	.zero		1


	//   ....[34]....
        /*0308*/ 	.word	0x00001c50
        /*030c*/ 	.word	0x000000ff
        /*0310*/ 	.word	0x00000020
        /*0314*/ 	.short	0x010a
        /*0316*/ 	.byte	0x04
	.zero		1


	//   ....[35]....
        /*0318*/ 	.word	0x00001cd0
        /*031c*/ 	.word	0x000000ff
        /*0320*/ 	.word	0x00000020
        /*0324*/ 	.short	0x010a
        /*0326*/ 	.byte	0x11
	.zero		1


	//   ....[36]....
        /*0328*/ 	.word	0x00001e70
        /*032c*/ 	.word	0x000000ff
        /*0330*/ 	.word	0x00000020
        /*0334*/ 	.short	0x010a
        /*0336*/ 	.byte	0x07
	.zero		1


	//   ....[37]....
        /*0338*/ 	.word	0x00001fb0
        /*033c*/ 	.word	0x00000003
        /*0340*/ 	.word	0x00000060
        /*0344*/ 	.short	0x010a
        /*0346*/ 	.byte	0xff
	.zero		1


	//   ....[38]....
        /*0348*/ 	.word	0x00002100
        /*034c*/ 	.word	0x00000000
        /*0350*/ 	.word	0x00000000
        /*0354*/ 	.short	0x0101
        /*0356*/ 	.byte	0xff
	.zero		1


	//   ....[39]....
        /*0358*/ 	.word	0x000026a0
        /*035c*/ 	.word	0x000000ff
        /*0360*/ 	.word	0x00000000
        /*0364*/ 	.short	0x010a
        /*0366*/ 	.byte	0x04
	.zero		1


	//   ....[40]....
        /*0368*/ 	.word	0x00002730
        /*036c*/ 	.word	0x000000ff
        /*0370*/ 	.word	0x00000000
        /*0374*/ 	.short	0x010a
        /*0376*/ 	.byte	0x05
	.zero		1


	//   ....[41]....
        /*0378*/ 	.word	0x000027c0
        /*037c*/ 	.word	0x000000ff
        /*0380*/ 	.word	0x00000000
        /*0384*/ 	.short	0x010a
        /*0386*/ 	.byte	0x05
	.zero		1


	//   ....[42]....
        /*0388*/ 	.word	0x00002860
        /*038c*/ 	.word	0x00000000
        /*0390*/ 	.word	0x00000000
        /*0394*/ 	.short	0x010a
        /*0396*/ 	.byte	0xff
	.zero		1


	//   ....[43]....
        /*0398*/ 	.word	0x00002980
        /*039c*/ 	.word	0x00000002
        /*03a0*/ 	.word	0x000000c0
        /*03a4*/ 	.short	0x010a
        /*03a6*/ 	.byte	0xff
	.zero		1


	//   ....[44]....
        /*03a8*/ 	.word	0x000029f0
        /*03ac*/ 	.word	0x00000002
        /*03b0*/ 	.word	0x00000000
        /*03b4*/ 	.short	0x0101
        /*03b6*/ 	.byte	0xff
	.zero		1


	//   ....[45]....
        /*03b8*/ 	.word	0x00002a10
        /*03bc*/ 	.word	0x000000ff
        /*03c0*/ 	.word	0x00000070
        /*03c4*/ 	.short	0x010a
        /*03c6*/ 	.byte	0x04
	.zero		1


	//   ....[46]....
        /*03c8*/ 	.word	0x00002b30
        /*03cc*/ 	.word	0x00000002
        /*03d0*/ 	.word	0x00000060
        /*03d4*/ 	.short	0x010a
        /*03d6*/ 	.byte	0xff
	.zero		1


	//   ....[47]....
        /*03d8*/ 	.word	0x00002c30
        /*03dc*/ 	.word	0x00000002
        /*03e0*/ 	.word	0x00000000
        /*03e4*/ 	.short	0x0101
        /*03e6*/ 	.byte	0xff
	.zero		1


	//   ....[48]....
        /*03e8*/ 	.word	0x00002cc0
        /*03ec*/ 	.word	0x000000ff
        /*03f0*/ 	.word	0x00000070
        /*03f4*/ 	.short	0x0106
        /*03f6*/ 	.byte	0x04
	.zero		1


	//   ....[49]....
        /*03f8*/ 	.word	0x00002ce0
        /*03fc*/ 	.word	0x000000ff
        /*0400*/ 	.word	0x00000070
        /*0404*/ 	.short	0x010a
        /*0406*/ 	.byte	0x04
	.zero		1


	//   ....[50]....
        /*0408*/ 	.word	0x00002d70
        /*040c*/ 	.word	0x000000ff
        /*0410*/ 	.word	0x00000070
        /*0414*/ 	.short	0x0106
        /*0416*/ 	.byte	0x07
	.zero		1


	//   ....[51]....
        /*0418*/ 	.word	0x00002db0
        /*041c*/ 	.word	0x00000000
        /*0420*/ 	.word	0x00000070
        /*0424*/ 	.short	0x010a
        /*0426*/ 	.byte	0xff
	.zero		1


	//   ....[52]....
        /*0428*/ 	.word	0x000032c0
        /*042c*/ 	.word	0x00000000
        /*0430*/ 	.word	0x00000060
        /*0434*/ 	.short	0x010a
        /*0436*/ 	.byte	0xff
	.zero		1


	//   ....[53]....
        /*0438*/ 	.word	0x000033c0
        /*043c*/ 	.word	0x00000003
        /*0440*/ 	.word	0x00000000
        /*0444*/ 	.short	0x0101
        /*0446*/ 	.byte	0xff
	.zero		1


	//   ....[54]....
        /*0448*/ 	.word	0x000033d0
        /*044c*/ 	.word	0x000000ff
        /*0450*/ 	.word	0x00000000
        /*0454*/ 	.short	0x010a
        /*0456*/ 	.byte	0x04
	.zero		1


	//   ....[55]....
        /*0458*/ 	.word	0x00003450
        /*045c*/ 	.word	0x000000ff
        /*0460*/ 	.word	0x000000a0
        /*0464*/ 	.short	0x010a
        /*0466*/ 	.byte	0x17
	.zero		1


	//   ....[56]....
        /*0468*/ 	.word	0x00003530
        /*046c*/ 	.word	0x000000ff
        /*0470*/ 	.word	0x00000000
        /*0474*/ 	.short	0x010a
        /*0476*/ 	.byte	0x05
	.zero		1


	//   ....[57]....
        /*0478*/ 	.word	0x00003670
        /*047c*/ 	.word	0x000000ff
        /*0480*/ 	.word	0x00000000
        /*0484*/ 	.short	0x010a
        /*0486*/ 	.byte	0x04
	.zero		1


	//   ....[58]....
        /*0488*/ 	.word	0x00003860
        /*048c*/ 	.word	0x000000ff
        /*0490*/ 	.word	0x00000000
        /*0494*/ 	.short	0x010a
        /*0496*/ 	.byte	0x04
	.zero		1


	//   ....[59]....
        /*0498*/ 	.word	0x000038f0
        /*049c*/ 	.word	0x000000ff
        /*04a0*/ 	.word	0x00000000
        /*04a4*/ 	.short	0x010a
        /*04a6*/ 	.byte	0x05
	.zero		1


	//   ....[60]....
        /*04a8*/ 	.word	0x00003980
        /*04ac*/ 	.word	0x000000ff
        /*04b0*/ 	.word	0x00000000
        /*04b4*/ 	.short	0x010a
        /*04b6*/ 	.byte	0x05
	.zero		1


	//   ....[61]....
        /*04b8*/ 	.word	0x00003a10
        /*04bc*/ 	.word	0x000000ff
        /*04c0*/ 	.word	0x00000000
        /*04c4*/ 	.short	0x010a
        /*04c6*/ 	.byte	0x04
	.zero		1


	//   ....[62]....
        /*04c8*/ 	.word	0x00003eb0
        /*04cc*/ 	.word	0x00000007
        /*04d0*/ 	.word	0x00000060
        /*04d4*/ 	.short	0x010a
        /*04d6*/ 	.byte	0xff
	.zero		1


	//   ....[63]....
        /*04d8*/ 	.word	0x00004020
        /*04dc*/ 	.word	0x00000000
        /*04e0*/ 	.word	0x00000000
        /*04e4*/ 	.short	0x0101
        /*04e6*/ 	.byte	0xff
	.zero		1


	//   ....[64]....
        /*04e8*/ 	.word	0x00004490
        /*04ec*/ 	.word	0x000000ff
        /*04f0*/ 	.word	0x00000058
        /*04f4*/ 	.short	0x010a
        /*04f6*/ 	.byte	0x11
	.zero		1


	//   ....[65]....
        /*04f8*/ 	.word	0x00004610
        /*04fc*/ 	.word	0x000000ff
        /*0500*/ 	.word	0x00000048
        /*0504*/ 	.short	0x010a
        /*0506*/ 	.byte	0x11
	.zero		1


	//   ....[66]....
        /*0508*/ 	.word	0x00004820
        /*050c*/ 	.word	0x000000ff
        /*0510*/ 	.word	0x00000040
        /*0514*/ 	.short	0x010b
        /*0516*/ 	.byte	0x11
	.zero		1


	//   ....[67]....
        /*0518*/ 	.word	0x00004830
        /*051c*/ 	.word	0x000000ff
        /*0520*/ 	.word	0x00000000
        /*0524*/ 	.short	0x0101
        /*0526*/ 	.byte	0x30
	.zero		1


	//   ....[68]....
        /*0528*/ 	.word	0x00004870
        /*052c*/ 	.word	0x00000000
        /*0530*/ 	.word	0x00000048
        /*0534*/ 	.short	0x010a
        /*0536*/ 	.byte	0xff
	.zero		1


	//   ....[69]....
        /*0538*/ 	.word	0x00004ba0
        /*053c*/ 	.word	0x00000003
        /*0540*/ 	.word	0x00000060
        /*0544*/ 	.short	0x010a
        /*0546*/ 	.byte	0xff
	.zero		1


	//   ....[70]....
        /*0548*/ 	.word	0x00004d20
        /*054c*/ 	.word	0x00000000
        /*0550*/ 	.word	0x00000000
        /*0554*/ 	.short	0x0101
        /*0556*/ 	.byte	0xff
	.zero		1


	//   ....[71]....
        /*0558*/ 	.word	0x00005780
        /*055c*/ 	.word	0x000000ff
        /*0560*/ 	.word	0x00000040
        /*0564*/ 	.short	0x010a
        /*0566*/ 	.byte	0x2c
	.zero		1


	//   ....[72]....
        /*0568*/ 	.word	0x00005790
        /*056c*/ 	.word	0x00000010
        /*0570*/ 	.word	0x00000080
        /*0574*/ 	.short	0x010a
        /*0576*/ 	.byte	0xff
	.zero		1


	//   ....[73]....
        /*0578*/ 	.word	0x00005940
        /*057c*/ 	.word	0x000000ff
        /*0580*/ 	.word	0x00000040
        /*0584*/ 	.short	0x010a
        /*0586*/ 	.byte	0x2c
	.zero		1


	//   ....[74]....
        /*0588*/ 	.word	0x00005a20
        /*058c*/ 	.word	0x000000ff
        /*0590*/ 	.word	0x00000000
        /*0594*/ 	.short	0x0101
        /*0596*/ 	.byte	0x04
	.zero		1


	//   ....[75]....
        /*0598*/ 	.word	0x00005a80
        /*059c*/ 	.word	0x00000010
        /*05a0*/ 	.word	0x00000080
        /*05a4*/ 	.short	0x010a
        /*05a6*/ 	.byte	0xff
	.zero		1


	//   ....[76]....
        /*05a8*/ 	.word	0x00005d40
        /*05ac*/ 	.word	0x000000ff
        /*05b0*/ 	.word	0x00000000
        /*05b4*/ 	.short	0x0101
        /*05b6*/ 	.byte	0x04
	.zero		1


	//   ....[77]....
        /*05b8*/ 	.word	0x00006740
        /*05bc*/ 	.word	0x00000000
        /*05c0*/ 	.word	0x000000d0
        /*05c4*/ 	.short	0x010a
        /*05c6*/ 	.byte	0xff
	.zero		1


	//   ....[78]....
        /*05c8*/ 	.word	0x000067a0
        /*05cc*/ 	.word	0x00000000
        /*05d0*/ 	.word	0x00000020
        /*05d4*/ 	.short	0x010a
        /*05d6*/ 	.byte	0xff
	.zero		1


	//   ....[79]....
        /*05d8*/ 	.word	0x00006800
        /*05dc*/ 	.word	0x00000000
        /*05e0*/ 	.word	0x00000020
        /*05e4*/ 	.short	0x010a
        /*05e6*/ 	.byte	0xff
	.zero		1


	//   ....[80]....
        /*05e8*/ 	.word	0x00006850
        /*05ec*/ 	.word	0x00000003
        /*05f0*/ 	.word	0x00000060
        /*05f4*/ 	.short	0x010a
        /*05f6*/ 	.byte	0xff
	.zero		1


	//   ....[81]....
        /*05f8*/ 	.word	0x000068b0
        /*05fc*/ 	.word	0x00000000
        /*0600*/ 	.word	0x00000000
        /*0604*/ 	.short	0x010a
        /*0606*/ 	.byte	0xff
	.zero		1


	//   ....[82]....
        /*0608*/ 	.word	0x00006910
        /*060c*/ 	.word	0x00000000
        /*0610*/ 	.word	0x00000000
        /*0614*/ 	.short	0x010a
        /*0616*/ 	.byte	0xff
	.zero		1


	//   ....[83]....
        /*0618*/ 	.word	0x00006970
        /*061c*/ 	.word	0x00000000
        /*0620*/ 	.word	0x00000000
        /*0624*/ 	.short	0x010a
        /*0626*/ 	.byte	0xff
	.zero		1


	//   ....[84]....
        /*0628*/ 	.word	0x000069c0
        /*062c*/ 	.word	0x00000002
        /*0630*/ 	.word	0x000000c0
        /*0634*/ 	.short	0x010a
        /*0636*/ 	.byte	0xff
	.zero		1


	//   ....[85]....
        /*0638*/ 	.word	0x00006a20
        /*063c*/ 	.word	0x00000002
        /*0640*/ 	.word	0x00000070
        /*0644*/ 	.short	0x010a
        /*0646*/ 	.byte	0xff
	.zero		1


	//   ....[86]....
        /*0648*/ 	.word	0x00006a70
        /*064c*/ 	.word	0x00000002
        /*0650*/ 	.word	0x00000060
        /*0654*/ 	.short	0x010a
        /*0656*/ 	.byte	0xff
	.zero		1


	//   ....[87]....
        /*0658*/ 	.word	0x00006ad0
        /*065c*/ 	.word	0x00000000
        /*0660*/ 	.word	0x00000070
        /*0664*/ 	.short	0x010a
        /*0666*/ 	.byte	0xff
	.zero		1


	//   ....[88]....
        /*0668*/ 	.word	0x00006b20
        /*066c*/ 	.word	0x00000000
        /*0670*/ 	.word	0x00000060
        /*0674*/ 	.short	0x010a
        /*0676*/ 	.byte	0xff
	.zero		1


	//   ....[89]....
        /*0678*/ 	.word	0x00006b80
        /*067c*/ 	.word	0x00000002
        /*0680*/ 	.word	0x000000a0
        /*0684*/ 	.short	0x010a
        /*0686*/ 	.byte	0xff
	.zero		1


	//   ....[90]....
        /*0688*/ 	.word	0x00006be0
        /*068c*/ 	.word	0x00000000
        /*0690*/ 	.word	0x00000000
        /*0694*/ 	.short	0x010a
        /*0696*/ 	.byte	0xff
	.zero		1


	//   ....[91]....
        /*0698*/ 	.word	0x00006c40
        /*069c*/ 	.word	0x00000000
        /*06a0*/ 	.word	0x00000000
        /*06a4*/ 	.short	0x010a
        /*06a6*/ 	.byte	0xff
	.zero		1


	//   ....[92]....
        /*06a8*/ 	.word	0x00006ca0
        /*06ac*/ 	.word	0x00000000
        /*06b0*/ 	.word	0x00000000
        /*06b4*/ 	.short	0x010a
        /*06b6*/ 	.byte	0xff
	.zero		1


	//   ....[93]....
        /*06b8*/ 	.word	0x00006d00
        /*06bc*/ 	.word	0x00000000
        /*06c0*/ 	.word	0x00000000
        /*06c4*/ 	.short	0x010a
        /*06c6*/ 	.byte	0xff
	.zero		1


	//   ....[94]....
        /*06c8*/ 	.word	0x00006d60
        /*06cc*/ 	.word	0x00000000
        /*06d0*/ 	.word	0x00000000
        /*06d4*/ 	.short	0x010a
        /*06d6*/ 	.byte	0xff
	.zero		1


	//   ....[95]....
        /*06d8*/ 	.word	0x00006db0
        /*06dc*/ 	.word	0x00000007
        /*06e0*/ 	.word	0x00000060
        /*06e4*/ 	.short	0x010a
        /*06e6*/ 	.byte	0xff
	.zero		1


	//   ....[96]....
        /*06e8*/ 	.word	0x00006e10
        /*06ec*/ 	.word	0x00000000
        /*06f0*/ 	.word	0x00000058
        /*06f4*/ 	.short	0x010a
        /*06f6*/ 	.byte	0xff
	.zero		1


	//   ....[97]....
        /*06f8*/ 	.word	0x00006e70
        /*06fc*/ 	.word	0x00000000
        /*0700*/ 	.word	0x00000048
        /*0704*/ 	.short	0x010a
        /*0706*/ 	.byte	0xff
	.zero		1


	//   ....[98]....
        /*0708*/ 	.word	0x00006ec0
        /*070c*/ 	.word	0x00000003
        /*0710*/ 	.word	0x00000060
        /*0714*/ 	.short	0x010a
        /*0716*/ 	.byte	0xff
	.zero		1


	//   ....[99]....
        /*0718*/ 	.word	0x00006f20
        /*071c*/ 	.word	0x00000000
        /*0720*/ 	.word	0x00000040
        /*0724*/ 	.short	0x010a
        /*0726*/ 	.byte	0xff
	.zero		1


	//   ....[100]....
        /*0728*/ 	.word	0x00006f70
        /*072c*/ 	.word	0x00000010
        /*0730*/ 	.word	0x00000080
        /*0734*/ 	.short	0x010a
        /*0736*/ 	.byte	0xff
	.zero		1


	//----- nvinfo : EIATTR_NUM_MBARRIERS
	.align		4
.L_47:
        /*0738*/ 	.byte	0x03, 0x38
        /*073a*/ 	.short	0x001c


	//----- nvinfo : EIATTR_EXIT_INSTR_OFFSETS
	.align		4
        /*073c*/ 	.byte	0x04, 0x1c
        /*073e*/ 	.short	(.L_49 - .L_48)


	//   ....[0]....
.L_48:
        /*0740*/ 	.word	0x00002890


	//   ....[1]....
        /*0744*/ 	.word	0x00002d80


	//   ....[2]....
        /*0748*/ 	.word	0x00002de0


	//   ....[3]....
        /*074c*/ 	.word	0x00003c70


	//   ....[4]....
        /*0750*/ 	.word	0x000048a0


	//   ....[5]....
        /*0754*/ 	.word	0x000048e0


	//   ....[6]....
        /*0758*/ 	.word	0x00006730


	//----- nvinfo : EIATTR_MAX_THREADS
	.align		4
.L_49:
        /*075c*/ 	.byte	0x04, 0x05
        /*075e*/ 	.short	(.L_51 - .L_50)
.L_50:
        /*0760*/ 	.word	0x00000100
        /*0764*/ 	.word	0x00000001
        /*0768*/ 	.word	0x00000001


	//----- nvinfo : EIATTR_CRS_STACK_SIZE
	.align		4
.L_51:
        /*076c*/ 	.byte	0x04, 0x1e
        /*076e*/ 	.short	(.L_53 - .L_52)
.L_52:
        /*0770*/ 	.word	0x00000000


	//----- nvinfo : EIATTR_CBANK_PARAM_SIZE
	.align		4
.L_53:
        /*0774*/ 	.byte	0x03, 0x19
        /*0776*/ 	.short	0x0800


	//----- nvinfo : EIATTR_PARAM_CBANK
	.align		4
        /*0778*/ 	.byte	0x04, 0x0a
        /*077a*/ 	.short	(.L_55 - .L_54)
	.align		4
.L_54:
        /*077c*/ 	.word	index@(.nv.constant0._ZN7cutlass13device_kernelINS_4gemm6kernel13GemmUniversalIN4cute5tupleIJiiiiEEENS1_10collective13CollectiveMmaINS1_35MainloopSm100TmaUmmaWarpSpecializedILi4ELi2ELi4ENS5_IJNS4_1CILi1EEENSA_ILi2EEESB_EEEEENS5_IJNSA_ILi64EEESF_SF_EEEaNS5_IJlSB_lEEEaSH_NS4_8TiledMMAINS4_8MMA_AtomIJNS4_15SM100_MMA_S8_SSIaaiLi64ELi64ELNS4_4UMMA5MajorE0ELSM_0ELNSL_8SaturateE0EEEEEENS4_6LayoutINS5_IJSB_SB_SB_EEENS5_IJNSA_ILi0EEESS_SS_EEEEENS5_IJNS4_10UnderscoreESV_SV_EEEEENS4_23SM90_TMA_LOAD_MULTICASTENS4_14ComposedLayoutINS4_7SwizzleILi2ELi4ELi3EEENS4_18smem_ptr_flag_bitsILi8EEENSQ_INS5_IJNSA_ILi8EEESF_EEENS5_IJSF_SB_EEEEEEEvNS4_8identityENS4_13SM90_TMA_LOADES18_vS19_EENS_8epilogue10collective18CollectiveEpilogueINS1C_23Sm100TmaWarpSpecializedILi1ELi1ELi32ELb0ELb0EEEJSG_NS5_IJNSQ_ISF_SB_EES1H_EEEaSH_aSH_NS1C_6fusion15FusionCallbacksIS1G_NS1J_17LinearCombinationIaiaiLNS_15FloatRoundStyleE2EEESG_S1I_JEEENS4_5SM1004TMEM4LOAD26SM100_TMEM_LOAD_16dp32b32xES1A_S18_NS4_39AutoVectorizingCopyWithAssumedAlignmentILi128EEENS4_14SM90_TMA_STOREES18_S1U_S1U_EEEvvEEEEvNT_6ParamsE)
        /*0780*/ 	.short	0x0380
        /*0782*/ 	.short	0x0800


	//----- nvinfo : EIATTR_SW_WAR
	.align		4
.L_55:
        /*0784*/ 	.byte	0x04, 0x36
        /*0786*/ 	.short	(.L_57 - .L_56)
.L_56:
        /*0788*/ 	.word	0x00000008
.L_57:


//--------------------- .nv.callgraph             --------------------------
	.section	.nv.callgraph,"",@"SHT_CUDA_CALLGRAPH"
	.align	4
	.sectionentsize	8
	.align		4
        /*0000*/ 	.word	0x00000000
	.align		4
        /*0004*/ 	.word	0xffffffff
	.align		4
        /*0008*/ 	.word	index@(_ZN7cutlass13device_kernelINS_4gemm6kernel13GemmUniversalIN4cute5tupleIJiiiiEEENS1_10collective13CollectiveMmaINS1_35MainloopSm100TmaUmmaWarpSpecializedILi4ELi2ELi4ENS5_IJNS4_1CILi1EEENSA_ILi2EEESB_EEEEENS5_IJNSA_ILi64EEESF_SF_EEEaNS5_IJlSB_lEEEaSH_NS4_8TiledMMAINS4_8MMA_AtomIJNS4_15SM100_MMA_S8_SSIaaiLi64ELi64ELNS4_4UMMA5MajorE0ELSM_0ELNSL_8SaturateE0EEEEEENS4_6LayoutINS5_IJSB_SB_SB_EEENS5_IJNSA_ILi0EEESS_SS_EEEEENS5_IJNS4_10UnderscoreESV_SV_EEEEENS4_23SM90_TMA_LOAD_MULTICASTENS4_14ComposedLayoutINS4_7SwizzleILi2ELi4ELi3EEENS4_18smem_ptr_flag_bitsILi8EEENSQ_INS5_IJNSA_ILi8EEESF_EEENS5_IJSF_SB_EEEEEEEvNS4_8identityENS4_13SM90_TMA_LOADES18_vS19_EENS_8epilogue10collective18CollectiveEpilogueINS1C_23Sm100TmaWarpSpecializedILi1ELi1ELi32ELb0ELb0EEEJSG_NS5_IJNSQ_ISF_SB_EES1H_EEEaSH_aSH_NS1C_6fusion15FusionCallbacksIS1G_NS1J_17LinearCombinationIaiaiLNS_15FloatRoundStyleE2EEESG_S1I_JEEENS4_5SM1004TMEM4LOAD26SM100_TMEM_LOAD_16dp32b32xES1A_S18_NS4_39AutoVectorizingCopyWithAssumedAlignmentILi128EEENS4_14SM90_TMA_STOREES18_S1U_S1U_EEEvvEEEEvNT_6ParamsE)
	.align		4
        /*000c*/ 	.word	index@(__assertfail)
	.align		4
        /*0010*/ 	.word	0x00000000
	.align		4
        /*0014*/ 	.word	0xfffffffe
	.align		4
        /*0018*/ 	.word	0x00000000
	.align		4
        /*001c*/ 	.word	0xfffffffd
	.align		4
        /*0020*/ 	.word	0x00000000
	.align		4
        /*0024*/ 	.word	0xfffffffc


//--------------------- .nv.constant4             --------------------------
	.section	.nv.constant4,"a",@progbits
	.align	8
	.align		8
.nv.constant4:
        /*0000*/ 	.dword	__assertfail
	.align		8
        /*0008*/ 	.dword	__unnamed_1
	.align		8
        /*0010*/ 	.dword	__unnamed_2
	.align		8
        /*0018*/ 	.dword	_ZN39_INTERNAL_ffb316d3_4_k_cu_30e2781f_95934cuda3std3__45__cpo5beginE
	.align		8
        /*0020*/ 	.dword	_ZN39_INTERNAL_ffb316d3_4_k_cu_30e2781f_95934cuda3std3__45__cpo3endE
	.align		8
        /*0028*/ 	.dword	_ZN39_INTERNAL_ffb316d3_4_k_cu_30e2781f_95934cuda3std3__45__cpo6cbeginE
	.align		8
        /*0030*/ 	.dword	_ZN39_INTERNAL_ffb316d3_4_k_cu_30e2781f_95934cuda3std3__45__cpo4cendE
	.align		8
        /*0038*/ 	.dword	_ZN39_INTERNAL_ffb316d3_4_k_cu_30e2781f_95934cuda3std3__441_GLOBAL__N__ffb316d3_4_k_cu_30e2781f_95936ignoreE
	.align		8
        /*0040*/ 	.dword	_ZN39_INTERNAL_ffb316d3_4_k_cu_30e2781f_95934cuda3std3__419piecewise_constructE
	.align		8
        /*0048*/ 	.dword	_ZN39_INTERNAL_ffb316d3_4_k_cu_30e2781f_95934cuda3std3__48in_placeE
	.align		8
        /*0050*/ 	.dword	_ZN39_INTERNAL_ffb316d3_4_k_cu_30e2781f_95934cuda3std6ranges3__45__cpo4swapE
	.align		8
        /*0058*/ 	.dword	_ZN39_INTERNAL_ffb316d3_4_k_cu_30e2781f_95934cuda3std6ranges3__45__cpo9iter_moveE
	.align		8
        /*0060*/ 	.dword	_ZN39_INTERNAL_ffb316d3_4_k_cu_30e2781f_95934cute7productE
	.align		8
        /*0068*/ 	.dword	_ZN39_INTERNAL_ffb316d3_4_k_cu_30e2781f_95934cute1_E
	.align		8
        /*0070*/ 	.dword	$str$25
	.align		8
        /*0078*/ 	.dword	$str$26
	.align		8
        /*0080*/ 	.dword	$str$27
	.align		8
        /*0088*/ 	.dword	$str$28


//--------------------- .text._ZN7cutlass13device_kernelINS_4gemm6kernel13GemmUniversalIN4cute5tupleIJiiiiEEENS1_10collective13CollectiveMmaINS1_35MainloopSm100TmaUmmaWarpSpecializedILi4ELi2ELi4ENS5_IJNS4_1CILi1EEENSA_ILi2EEESB_EEEEENS5_IJNSA_ILi64EEESF_SF_EEEaNS5_IJlSB_lEEEaSH_NS4_8TiledMMAINS4_8MMA_AtomIJNS4_15SM100_MMA_S8_SSIaaiLi64ELi64ELNS4_4UMMA5MajorE0ELSM_0ELNSL_8SaturateE0EEEEEENS4_6LayoutINS5_IJSB_SB_SB_EEENS5_IJNSA_ILi0EEESS_SS_EEEEENS5_IJNS4_10UnderscoreESV_SV_EEEEENS4_23SM90_TMA_LOAD_MULTICASTENS4_14ComposedLayoutINS4_7SwizzleILi2ELi4ELi3EEENS4_18smem_ptr_flag_bitsILi8EEENSQ_INS5_IJNSA_ILi8EEESF_EEENS5_IJSF_SB_EEEEEEEvNS4_8identityENS4_13SM90_TMA_LOADES18_vS19_EENS_8epilogue10collective18CollectiveEpilogueINS1C_23Sm100TmaWarpSpecializedILi1ELi1ELi32ELb0ELb0EEEJSG_NS5_IJNSQ_ISF_SB_EES1H_EEEaSH_aSH_NS1C_6fusion15FusionCallbacksIS1G_NS1J_17LinearCombinationIaiaiLNS_15FloatRoundStyleE2EEESG_S1I_JEEENS4_5SM1004TMEM4LOAD26SM100_TMEM_LOAD_16dp32b32xES1A_S18_NS4_39AutoVectorizingCopyWithAssumedAlignmentILi128EEENS4_14SM90_TMA_STOREES18_S1U_S1U_EEEvvEEEEvNT_6ParamsE --------------------------
	.section	.text._ZN7cutlass13device_kernelINS_4gemm6kernel13GemmUniversalIN4cute5tupleIJiiiiEEENS1_10collective13CollectiveMmaINS1_35MainloopSm100TmaUmmaWarpSpecializedILi4ELi2ELi4ENS5_IJNS4_1CILi1EEENSA_ILi2EEESB_EEEEENS5_IJNSA_ILi64EEESF_SF_EEEaNS5_IJlSB_lEEEaSH_NS4_8TiledMMAINS4_8MMA_AtomIJNS4_15SM100_MMA_S8_SSIaaiLi64ELi64ELNS4_4UMMA5MajorE0ELSM_0ELNSL_8SaturateE0EEEEEENS4_6LayoutINS5_IJSB_SB_SB_EEENS5_IJNSA_ILi0EEESS_SS_EEEEENS5_IJNS4_10UnderscoreESV_SV_EEEEENS4_23SM90_TMA_LOAD_MULTICASTENS4_14ComposedLayoutINS4_7SwizzleILi2ELi4ELi3EEENS4_18smem_ptr_flag_bitsILi8EEENSQ_INS5_IJNSA_ILi8EEESF_EEENS5_IJSF_SB_EEEEEEEvNS4_8identityENS4_13SM90_TMA_LOADES18_vS19_EENS_8epilogue10collective18CollectiveEpilogueINS1C_23Sm100TmaWarpSpecializedILi1ELi1ELi32ELb0ELb0EEEJSG_NS5_IJNSQ_ISF_SB_EES1H_EEEaSH_aSH_NS1C_6fusion15FusionCallbacksIS1G_NS1J_17LinearCombinationIaiaiLNS_15FloatRoundStyleE2EEESG_S1I_JEEENS4_5SM1004TMEM4LOAD26SM100_TMEM_LOAD_16dp32b32xES1A_S18_NS4_39AutoVectorizingCopyWithAssumedAlignmentILi128EEENS4_14SM90_TMA_STOREES18_S1U_S1U_EEEvvEEEEvNT_6ParamsE,"ax",@progbits
	.align	128
.text._ZN7cutlass13device_kernelINS_4gemm6kernel13GemmUniversalIN4cute5tupleIJiiiiEEENS1_10collective13CollectiveMmaINS1_35MainloopSm100TmaUmmaWarpSpecializedILi4ELi2ELi4ENS5_IJNS4_1CILi1EEENSA_ILi2EEESB_EEEEENS5_IJNSA_ILi64EEESF_SF_EEEaNS5_IJlSB_lEEEaSH_NS4_8TiledMMAINS4_8MMA_AtomIJNS4_15SM100_MMA_S8_SSIaaiLi64ELi64ELNS4_4UMMA5MajorE0ELSM_0ELNSL_8SaturateE0EEEEEENS4_6LayoutINS5_IJSB_SB_SB_EEENS5_IJNSA_ILi0EEESS_SS_EEEEENS5_IJNS4_10UnderscoreESV_SV_EEEEENS4_23SM90_TMA_LOAD_MULTICASTENS4_14ComposedLayoutINS4_7SwizzleILi2ELi4ELi3EEENS4_18smem_ptr_flag_bitsILi8EEENSQ_INS5_IJNSA_ILi8EEESF_EEENS5_IJSF_SB_EEEEEEEvNS4_8identityENS4_13SM90_TMA_LOADES18_vS19_EENS_8epilogue10collective18CollectiveEpilogueINS1C_23Sm100TmaWarpSpecializedILi1ELi1ELi32ELb0ELb0EEEJSG_NS5_IJNSQ_ISF_SB_EES1H_EEEaSH_aSH_NS1C_6fusion15FusionCallbacksIS1G_NS1J_17LinearCombinationIaiaiLNS_15FloatRoundStyleE2EEESG_S1I_JEEENS4_5SM1004TMEM4LOAD26SM100_TMEM_LOAD_16dp32b32xES1A_S18_NS4_39AutoVectorizingCopyWithAssumedAlignmentILi128EEENS4_14SM90_TMA_STOREES18_S1U_S1U_EEEvvEEEEvNT_6ParamsE:
        .type           _ZN7cutlass13device_kernelINS_4gemm6kernel13GemmUniversalIN4cute5tupleIJiiiiEEENS1_10collective13CollectiveMmaINS1_35MainloopSm100TmaUmmaWarpSpecializedILi4ELi2ELi4ENS5_IJNS4_1CILi1EEENSA_ILi2EEESB_EEEEENS5_IJNSA_ILi64EEESF_SF_EEEaNS5_IJlSB_lEEEaSH_NS4_8TiledMMAINS4_8MMA_AtomIJNS4_15SM100_MMA_S8_SSIaaiLi64ELi64ELNS4_4UMMA5MajorE0ELSM_0ELNSL_8SaturateE0EEEEEENS4_6LayoutINS5_IJSB_SB_SB_EEENS5_IJNSA_ILi0EEESS_SS_EEEEENS5_IJNS4_10UnderscoreESV_SV_EEEEENS4_23SM90_TMA_LOAD_MULTICASTENS4_14ComposedLayoutINS4_7SwizzleILi2ELi4ELi3EEENS4_18smem_ptr_flag_bitsILi8EEENSQ_INS5_IJNSA_ILi8EEESF_EEENS5_IJSF_SB_EEEEEEEvNS4_8identityENS4_13SM90_TMA_LOADES18_vS19_EENS_8epilogue10collective18CollectiveEpilogueINS1C_23Sm100TmaWarpSpecializedILi1ELi1ELi32ELb0ELb0EEEJSG_NS5_IJNSQ_ISF_SB_EES1H_EEEaSH_aSH_NS1C_6fusion15FusionCallbacksIS1G_NS1J_17LinearCombinationIaiaiLNS_15FloatRoundStyleE2EEESG_S1I_JEEENS4_5SM1004TMEM4LOAD26SM100_TMEM_LOAD_16dp32b32xES1A_S18_NS4_39AutoVectorizingCopyWithAssumedAlignmentILi128EEENS4_14SM90_TMA_STOREES18_S1U_S1U_EEEvvEEEEvNT_6ParamsE,@function
        .size           _ZN7cutlass13device_kernelINS_4gemm6kernel13GemmUniversalIN4cute5tupleIJiiiiEEENS1_10collective13CollectiveMmaINS1_35MainloopSm100TmaUmmaWarpSpecializedILi4ELi2ELi4ENS5_IJNS4_1CILi1EEENSA_ILi2EEESB_EEEEENS5_IJNSA_ILi64EEESF_SF_EEEaNS5_IJlSB_lEEEaSH_NS4_8TiledMMAINS4_8MMA_AtomIJNS4_15SM100_MMA_S8_SSIaaiLi64ELi64ELNS4_4UMMA5MajorE0ELSM_0ELNSL_8SaturateE0EEEEEENS4_6LayoutINS5_IJSB_SB_SB_EEENS5_IJNSA_ILi0EEESS_SS_EEEEENS5_IJNS4_10UnderscoreESV_SV_EEEEENS4_23SM90_TMA_LOAD_MULTICASTENS4_14ComposedLayoutINS4_7SwizzleILi2ELi4ELi3EEENS4_18smem_ptr_flag_bitsILi8EEENSQ_INS5_IJNSA_ILi8EEESF_EEENS5_IJSF_SB_EEEEEEEvNS4_8identityENS4_13SM90_TMA_LOADES18_vS19_EENS_8epilogue10collective18CollectiveEpilogueINS1C_23Sm100TmaWarpSpecializedILi1ELi1ELi32ELb0ELb0EEEJSG_NS5_IJNSQ_ISF_SB_EES1H_EEEaSH_aSH_NS1C_6fusion15FusionCallbacksIS1G_NS1J_17LinearCombinationIaiaiLNS_15FloatRoundStyleE2EEESG_S1I_JEEENS4_5SM1004TMEM4LOAD26SM100_TMEM_LOAD_16dp32b32xES1A_S18_NS4_39AutoVectorizingCopyWithAssumedAlignmentILi128EEENS4_14SM90_TMA_STOREES18_S1U_S1U_EEEvvEEEEvNT_6ParamsE,(.L_x_135 - _ZN7cutlass13device_kernelINS_4gemm6kernel13GemmUniversalIN4cute5tupleIJiiiiEEENS1_10collective13CollectiveMmaINS1_35MainloopSm100TmaUmmaWarpSpecializedILi4ELi2ELi4ENS5_IJNS4_1CILi1EEENSA_ILi2EEESB_EEEEENS5_IJNSA_ILi64EEESF_SF_EEEaNS5_IJlSB_lEEEaSH_NS4_8TiledMMAINS4_8MMA_AtomIJNS4_15SM100_MMA_S8_SSIaaiLi64ELi64ELNS4_4UMMA5MajorE0ELSM_0ELNSL_8SaturateE0EEEEEENS4_6LayoutINS5_IJSB_SB_SB_EEENS5_IJNSA_ILi0EEESS_SS_EEEEENS5_IJNS4_10UnderscoreESV_SV_EEEEENS4_23SM90_TMA_LOAD_MULTICASTENS4_14ComposedLayoutINS4_7SwizzleILi2ELi4ELi3EEENS4_18smem_ptr_flag_bitsILi8EEENSQ_INS5_IJNSA_ILi8EEESF_EEENS5_IJSF_SB_EEEEEEEvNS4_8identityENS4_13SM90_TMA_LOADES18_vS19_EENS_8epilogue10collective18CollectiveEpilogueINS1C_23Sm100TmaWarpSpecializedILi1ELi1ELi32ELb0ELb0EEEJSG_NS5_IJNSQ_ISF_SB_EES1H_EEEaSH_aSH_NS1C_6fusion15FusionCallbacksIS1G_NS1J_17LinearCombinationIaiaiLNS_15FloatRoundStyleE2EEESG_S1I_JEEENS4_5SM1004TMEM4LOAD26SM100_TMEM_LOAD_16dp32b32xES1A_S18_NS4_39AutoVectorizingCopyWithAssumedAlignmentILi128EEENS4_14SM90_TMA_STOREES18_S1U_S1U_EEEvvEEEEvNT_6ParamsE)
        .other          _ZN7cutlass13device_kernelINS_4gemm6kernel13GemmUniversalIN4cute5tupleIJiiiiEEENS1_10collective13CollectiveMmaINS1_35MainloopSm100TmaUmmaWarpSpecializedILi4ELi2ELi4ENS5_IJNS4_1CILi1EEENSA_ILi2EEESB_EEEEENS5_IJNSA_ILi64EEESF_SF_EEEaNS5_IJlSB_lEEEaSH_NS4_8TiledMMAINS4_8MMA_AtomIJNS4_15SM100_MMA_S8_SSIaaiLi64ELi64ELNS4_4UMMA5MajorE0ELSM_0ELNSL_8SaturateE0EEEEEENS4_6LayoutINS5_IJSB_SB_SB_EEENS5_IJNSA_ILi0EEESS_SS_EEEEENS5_IJNS4_10UnderscoreESV_SV_EEEEENS4_23SM90_TMA_LOAD_MULTICASTENS4_14ComposedLayoutINS4_7SwizzleILi2ELi4ELi3EEENS4_18smem_ptr_flag_bitsILi8EEENSQ_INS5_IJNSA_ILi8EEESF_EEENS5_IJSF_SB_EEEEEEEvNS4_8identityENS4_13SM90_TMA_LOADES18_vS19_EENS_8epilogue10collective18CollectiveEpilogueINS1C_23Sm100TmaWarpSpecializedILi1ELi1ELi32ELb0ELb0EEEJSG_NS5_IJNSQ_ISF_SB_EES1H_EEEaSH_aSH_NS1C_6fusion15FusionCallbacksIS1G_NS1J_17LinearCombinationIaiaiLNS_15FloatRoundStyleE2EEESG_S1I_JEEENS4_5SM1004TMEM4LOAD26SM100_TMEM_LOAD_16dp32b32xES1A_S18_NS4_39AutoVectorizingCopyWithAssumedAlignmentILi128EEENS4_14SM90_TMA_STOREES18_S1U_S1U_EEEvvEEEEvNT_6ParamsE,@"STO_CUDA_ENTRY STV_DEFAULT"
_ZN7cutlass13device_kernelINS_4gemm6kernel13GemmUniversalIN4cute5tupleIJiiiiEEENS1_10collective13CollectiveMmaINS1_35MainloopSm100TmaUmmaWarpSpecializedILi4ELi2ELi4ENS5_IJNS4_1CILi1EEENSA_ILi2EEESB_EEEEENS5_IJNSA_ILi64EEESF_SF_EEEaNS5_IJlSB_lEEEaSH_NS4_8TiledMMAINS4_8MMA_AtomIJNS4_15SM100_MMA_S8_SSIaaiLi64ELi64ELNS4_4UMMA5MajorE0ELSM_0ELNSL_8SaturateE0EEEEEENS4_6LayoutINS5_IJSB_SB_SB_EEENS5_IJNSA_ILi0EEESS_SS_EEEEENS5_IJNS4_10UnderscoreESV_SV_EEEEENS4_23SM90_TMA_LOAD_MULTICASTENS4_14ComposedLayoutINS4_7SwizzleILi2ELi4ELi3EEENS4_18smem_ptr_flag_bitsILi8EEENSQ_INS5_IJNSA_ILi8EEESF_EEENS5_IJSF_SB_EEEEEEEvNS4_8identityENS4_13SM90_TMA_LOADES18_vS19_EENS_8epilogue10collective18CollectiveEpilogueINS1C_23Sm100TmaWarpSpecializedILi1ELi1ELi32ELb0ELb0EEEJSG_NS5_IJNSQ_ISF_SB_EES1H_EEEaSH_aSH_NS1C_6fusion15FusionCallbacksIS1G_NS1J_17LinearCombinationIaiaiLNS_15FloatRoundStyleE2EEESG_S1I_JEEENS4_5SM1004TMEM4LOAD26SM100_TMEM_LOAD_16dp32b32xES1A_S18_NS4_39AutoVectorizingCopyWithAssumedAlignmentILi128EEENS4_14SM90_TMA_STOREES18_S1U_S1U_EEEvvEEEEvNT_6ParamsE:
[----:B------:R-:W1:Y:S01]  /*0000*/  LDC R1, c[0x0][0x37c] ;  /* 0x0000df00ff017b82 */ /* 0x000e620000000800 */
[----:B------:R-:W2:Y:S01]  /*0010*/  S2R R69, SR_TID.X ;  /* 0x0000000000457919 */ /* 0x000ea20000002100 */
[----:B------:R-:W3:Y:S01]  /*0020*/  LDCU.64 UR8, c[0x0][0x890] ;  /* 0x00011200ff0877ac */ /* 0x000ee20008000a00 */
[----:B------:R-:W-:Y:S02]  /*0030*/  PRMT R80, RZ, 0x7610, R80 ;  /* 0x00007610ff507816 */ /* 0x000fe40000000050 */
[----:B------:R-:W-:Y:S01]  /*0040*/  ELECT P3, URZ, PT ;  /* 0x0000000000ff782f */ /* 0x000fe20003860000 */
[----:B---3--:R-:W-:-:S04]  /*0050*/  UISETP.NE.U32.AND UP0, UPT, UR8, URZ, UPT ;  /* 0x000000ff0800728c */ /* 0x008fc8000bf05070 */
[----:B------:R-:W-:Y:S01]  /*0060*/  UISETP.NE.AND.EX UP0, UPT, UR9, URZ, UPT, UP0 ;  /* 0x000000ff0900728c */ /* 0x000fe2000bf05300 */
[----:B--2---:R-:W-:-:S05]  /*0070*/  SHF.R.U32.HI R81, RZ, 0x5, R69 ;  /* 0x00000005ff517819 */ /* 0x004fca0000011645 */
[----:B------:R-:W2:Y:S02]  /*0080*/  SHFL.IDX PT, R0, R81, RZ, 0x1f ;  /* 0x00001fff51007589 */ /* 0x000ea400000e0000 */
[----:B--2---:R-:W-:Y:S01]  /*0090*/  R2UR UR22, R0 ;  /* 0x00000000001672ca */ /* 0x004fe200000e0000 */
[----:B-1----:R-:W-:-:S14]  /*00a0*/  BRA.U UP0, `(.L_x_0) ;  /* 0x0000000100307547 */ /* 0x002fdc000b800000 */
[----:B------:R-:W1:Y:S02]  /*00b0*/  LDCU.64 UR4, c[0x0][0x888] ;  /* 0x00011100ff0477ac */ /* 0x000e640008000a00 */
[----:B-1----:R-:W-:-:S04]  /*00c0*/  UISETP.NE.U32.AND UP0, UPT, UR4, URZ, UPT ;  /* 0x000000ff0400728c */ /* 0x002fc8000bf05070 */
[----:B------:R-:W-:-:S09]  /*00d0*/  UISETP.NE.AND.EX UP0, UPT, UR5, URZ, UPT, UP0 ;  /* 0x000000ff0500728c */ /* 0x000fd2000bf05300 */
[----:B------:R-:W-:Y:S05]  /*00e0*/  BRA.U !UP0, `(.L_x_1) ;  /* 0x0000000108147547 */ /* 0x000fea000b800000 */
[----:B------:R-:W1:Y:S01]  /*00f0*/  LDC.64 R2, c[0x0][0x888] ;  /* 0x00022200ff027b82 */ /* 0x000e620000000a00 */
[----:B------:R-:W1:Y:S02]  /*0100*/  LDCU.64 UR4, c[0x0][0x358] ;  /* 0x00006b00ff0477ac */ /* 0x000e640008000a00 */
[----:B-1----:R1:W5:Y:S01]  /*0110*/  LDG.E R39, desc[UR4][R2.64] ;  /* 0x0000000402277981 */ /* 0x002362000c1e1900 */
[----:B------:R-:W-:Y:S01]  /*0120*/  HFMA2 R80, -RZ, RZ, 0, 5.9604644775390625e-08 ;  /* 0x00000001ff507431 */ /* 0x000fe200000001ff */
[----:B------:R-:W-:Y:S05]  /*0130*/  BRA `(.L_x_0) ;  /* 0x00000000000c7947 */ /* 0x000fea0003800000 */
.L_x_1:
[----:B------:R-:W1:Y:S01]  /*0140*/  LDCU UR4, c[0x0][0x880] ;  /* 0x00011000ff0477ac */ /* 0x000e620008000800 */
[----:B------:R-:W-:Y:S01]  /*0150*/  HFMA2 R80, -RZ, RZ, 0, 5.9604644775390625e-08 ;  /* 0x00000001ff507431 */ /* 0x000fe200000001ff */
[----:B-1----:R-:W-:-:S07]  /*0160*/  MOV R39, UR4 ;  /* 0x0000000400277c02 */ /* 0x002fce0008000f00 */
.L_x_0:
[----:B------:R-:W2:Y:S02]  /*0170*/  LDCU.64 UR4, c[0x0][0x8b0] ;  /* 0x00011600ff0477ac */ /* 0x000ea40008000a00 */
[----:B--2---:R-:W-:-:S04]  /*0180*/  UISETP.NE.U32.AND UP0, UPT, UR4, URZ, UPT ;  /* 0x000000ff0400728c */ /* 0x004fc8000bf05070 */
[----:B------:R-:W-:-:S09]  /*0190*/  UISETP.NE.AND.EX UP0, UPT, UR5, URZ, UPT, UP0 ;  /* 0x000000ff0500728c */ /* 0x000fd2000bf05300 */
[----:B------:R-:W-:Y:S05]  /*01a0*/  BRA.U UP0, `(.L_x_2) ;  /* 0x0000000100287547 */ /* 0x000fea000b800000 */
[----:B------:R-:W2:Y:S02]  /*01b0*/  LDCU.64 UR4, c[0x0][0x8a8] ;  /* 0x00011500ff0477ac */ /* 0x000ea40008000a00 */
[----:B--2---:R-:W-:-:S04]  /*01c0*/  UISETP.NE.U32.AND UP0, UPT, UR4, URZ, UPT ;  /* 0x000000ff0400728c */ /* 0x004fc8000bf05070 */
[----:B------:R-:W-:-:S09]  /*01d0*/  UISETP.NE.AND.EX UP0, UPT, UR5, URZ, UPT, UP0 ;  /* 0x000000ff0500728c */ /* 0x000fd2000bf05300 */
[----:B------:R-:W-:Y:S05]  /*01e0*/  BRA.U !UP0, `(.L_x_3) ;  /* 0x0000000108107547 */ /* 0x000fea000b800000 */
[----:B-1----:R-:W1:Y:S01]  /*01f0*/  LDC.64 R2, c[0x0][0x8a8] ;  /* 0x00022a00ff027b82 */ /* 0x002e620000000a00 */
[----:B------:R-:W1:Y:S02]  /*0200*/  LDCU.64 UR4, c[0x0][0x358] ;  /* 0x00006b00ff0477ac */ /* 0x000e640008000a00 */
[----:B-1----:R2:W5:Y:S01]  /*0210*/  LDG.E R38, desc[UR4][R2.64] ;  /* 0x0000000402267981 */ /* 0x002562000c1e1900 */
[----:B------:R-:W-:Y:S05]  /*0220*/  BRA `(.L_x_2) ;  /* 0x0000000000087947 */ /* 0x000fea0003800000 */
.L_x_3:
[----:B------:R-:W2:Y:S02]  /*0230*/  LDCU UR4, c[0x0][0x8a0] ;  /* 0x00011400ff0477ac */ /* 0x000ea40008000800 */
[----:B--2---:R-:W-:Y:S02]  /*0240*/  MOV R38, UR4 ;  /* 0x0000000400267c02 */ /* 0x004fe40008000f00 */
.L_x_2:
[----:B------:R-:W-:Y:S01]  /*0250*/  IMAD.U32 R0, RZ, RZ, UR22 ;  /* 0x00000016ff007e24 */ /* 0x000fe2000f8e00ff */
[----:B------:R-:W-:Y:S04]  /*0260*/  BSSY.RECONVERGENT B0, `(.L_x_4) ;  /* 0x000000c000007945 */ /* 0x000fe80003800200 */
[C---:B------:R-:W-:Y:S02]  /*0270*/  ISETP.NE.OR P1, PT, R0.reuse, 0x1, !P3 ;  /* 0x000000010000780c */ /* 0x040fe40005f25670 */
[----:B------:R-:W-:-:S11]  /*0280*/  ISETP.NE.OR P0, PT, R0, 0x3, !P3 ;  /* 0x000000030000780c */ /* 0x000fd60005f05670 */
[----:B------:R-:W-:Y:S05]  /*0290*/  @P1 BRA `(.L_x_5) ;  /* 0x0000000000201947 */ /* 0x000fea0003800000 */
[----:B------:R-:W3:Y:S02]  /*02a0*/  LDCU.64 UR4, c[0x0][0x348] ;  /* 0x00006900ff0477ac */ /* 0x000ee40008000a00 */
[----:B---3--:R-:W-:Y:S02]  /*02b0*/  UIADD3 UR6, UP1, UPT, UR4, 0x80, URZ ;  /* 0x0000008004067890 */ /* 0x008fe4000ff3e0ff */
[----:B------:R-:W-:Y:S02]  /*02c0*/  UIADD3 UR4, UP0, UPT, UR4, 0x180, URZ ;  /* 0x0000018004047890 */ /* 0x000fe4000ff1e0ff */
[----:B------:R-:W-:Y:S02]  /*02d0*/  UIADD3.X UR7, UPT, UPT, URZ, UR5, URZ, UP1, !UPT ;  /* 0x00000005ff077290 */ /* 0x000fe40008ffe4ff */
[----:B------:R-:W-:-:S07]  /*02e0*/  UIADD3.X UR5, UPT, UPT, URZ, UR5, URZ, UP0, !UPT ;  /* 0x00000005ff057290 */ /* 0x000fce00087fe4ff */
[----:B------:R3:W-:Y:S02]  /*02f0*/  UTMACCTL.PF [UR6] ;  /* 0x00000000060079b9 */ /* 0x0007e40008040000 */
[----:B------:R3:W-:Y:S02]  /*0300*/  UTMACCTL.PF [UR4] ;  /* 0x00000000040079b9 */ /* 0x0007e40008040000 */
[----:B---3--:R-:W-:Y:S01]  /*0310*/  NOP ;  /* 0x0000000000007918 */ /* 0x008fe20000000000 */
.L_x_5:
[----:B------:R-:W-:Y:S05]  /*0320*/  BSYNC.RECONVERGENT B0 ;  /* 0x0000000000007941 */ /* 0x000fea0003800200 */
.L_x_4:
[----:B------:R-:W-:Y:S04]  /*0330*/  BSSY.RECONVERGENT B0, `(.L_x_6) ;  /* 0x000000a000007945 */ /* 0x000fe80003800200 */
        /* <DEDUP_REMOVED lines=9> */
.L_x_7:
[----:B------:R-:W-:Y:S05]  /*03d0*/  BSYNC.RECONVERGENT B0 ;  /* 0x0000000000007941 */ /* 0x000fea0003800200 */
.L_x_6:
[----:B------:R-:W3:Y:S01]  /*03e0*/  LDCU.64 UR4, c[0x0][0x888] ;  /* 0x00011100ff0477ac */ /* 0x000ee20008000a00 */
[----:B------:R-:W-:Y:S02]  /*03f0*/  UISETP.EQ.U32.AND UP1, UPT, UR8, URZ, UPT ;  /* 0x000000ff0800728c */ /* 0x000fe4000bf22070 */
[----:B------:R-:W-:Y:S02]  /*0400*/  UPLOP3.LUT UP3, UPT, UPT, UPT, UPT, 0x80, 0x8 ;  /* 0x000000000008789c */ /* 0x000fe40003f6f070 */
[----:B---3--:R-:W-:-:S04]  /*0410*/  UISETP.NE.U32.AND UP0, UPT, UR4, URZ, UPT ;  /* 0x000000ff0400728c */ /* 0x008fc8000bf05070 */
[----:B------:R-:W-:-:S04]  /*0420*/  UISETP.NE.AND.EX UP0, UPT, UR5, URZ, UPT, UP0 ;  /* 0x000000ff0500728c */ /* 0x000fc8000bf05300 */
[----:B------:R-:W-:-:S04]  /*0430*/  UISETP.EQ.OR.EX UP2, UPT, UR9, URZ, !UP0, UP1 ;  /* 0x000000ff0900728c */ /* 0x000fc8000c742710 */
[----:B------:R-:W-:-:S05]  /*0440*/  UP2UR UR61, UPR, URZ, 0x4 ;  /* 0x00000004ff3d7883 */ /* 0x000fca0008000000 */
[----:B------:R-:W-:Y:S07]  /*0450*/  BRA.U !UP2, `(.L_x_8) ;  /* 0x000000010a207547 */ /* 0x000fee000b800000 */
[----:B-----5:R-:W-:Y:S01]  /*0460*/  R2UR UR5, R39 ;  /* 0x00000000270572ca */ /* 0x020fe200000e0000 */
[----:B------:R-:W-:Y:S02]  /*0470*/  UISETP.NE.U32.AND UP1, UPT, UR8, URZ, UPT ;  /* 0x000000ff0800728c */ /* 0x000fe4000bf25070 */
[----:B------:R-:W-:Y:S02]  /*0480*/  USEL UR4, URZ, 0xffffffff, UP0 ;  /* 0xffffffffff047887 */ /* 0x000fe40008000000 */
[----:B------:R-:W-:-:S08]  /*0490*/  UISETP.NE.AND.EX UP1, UPT, UR9, URZ, UPT, UP1 ;  /* 0x000000ff0900728c */ /* 0x000fd0000bf25310 */
[----:B------:R-:W-:-:S04]  /*04a0*/  UISETP.NE.AND UP0, UPT, UR5, URZ, UPT ;  /* 0x000000ff0500728c */ /* 0x000fc8000bf05270 */
[----:B------:R-:W-:-:S04]  /*04b0*/  @!UP1 USEL UR4, URZ, 0xffffffff, UP0 ;  /* 0xffffffffff049887 */ /* 0x000fc80008000000 */
[----:B------:R-:W-:-:S04]  /*04c0*/  ULOP3.LUT UR4, UR4, 0x1, URZ, 0xc0, !UPT ;  /* 0x0000000104047892 */ /* 0x000fc8000f8ec0ff */
[----:B------:R-:W-:-:S11]  /*04d0*/  UISETP.NE.U32.AND UP3, UPT, UR4, 0x1, UPT ;  /* 0x000000010400788c */ /* 0x000fd6000bf65070 */
.L_x_8:
[----:B-12---:R-:W1:Y:S01]  /*04e0*/  SHFL.IDX PT, R2, R81, RZ, 0x1f ;  /* 0x00001fff51027589 */ /* 0x006e6200000e0000 */
[----:B------:R-:W-:-:S04]  /*04f0*/  UISETP.NE.AND UP0, UPT, UR22, 0x2, UPT ;  /* 0x000000021600788c */ /* 0x000fc8000bf05270 */
[----:B------:R-:W-:Y:S01]  /*0500*/  USEL UR34, URZ, 0x1, UP0 ;  /* 0x00000001ff227887 */ /* 0x000fe20008000000 */
[----:B-1----:R-:W-:-:S13]  /*0510*/  ISETP.NE.AND P0, PT, R2, RZ, PT ;  /* 0x000000ff0200720c */ /* 0x002fda0003f05270 */
[----:B------:R-:W-:Y:S05]  /*0520*/  @P0 BRA `(.L_x_9) ;  /* 0x0000000000580947 */ /* 0x000fea0003800000 */
[----:B------:R-:W1:Y:S01]  /*0530*/  S2UR UR4, SR_CgaCtaId ;  /* 0x00000000000479c3 */ /* 0x000e620000008800 */
[----:B------:R-:W-:Y:S01]  /*0540*/  UMOV UR5, 0x400 ;  /* 0x0000040000057882 */ /* 0x000fe20000000000 */
[----:B------:R-:W-:Y:S01]  /*0550*/  UMOV UR8, 0x1 ;  /* 0x0000000100087882 */ /* 0x000fe20000000000 */
[----:B------:R-:W-:Y:S01]  /*0560*/  UMOV UR6, 0x2 ;  /* 0x0000000200067882 */ /* 0x000fe20000000000 */
[----:B------:R-:W-:-:S04]  /*0570*/  UIADD3 UR8, UPT, UPT, -UR8, 0x100000, URZ ;  /* 0x0010000008087890 */ /* 0x000fc8000fffe1ff */
[----:B------:R-:W-:Y:S02]  /*0580*/  USHF.L.U32 UR9, UR8, 0xb, URZ ;  /* 0x0000000b08097899 */ /* 0x000fe400080006ff */
[----:B------:R-:W-:Y:S02]  /*0590*/  USHF.L.U32 UR8, UR8, 0x1, URZ ;  /* 0x0000000108087899 */ /* 0x000fe400080006ff */
[----:B------:R-:W-:-:S04]  /*05a0*/  UIADD3 UR6, UPT, UPT, -UR6, 0x100000, URZ ;  /* 0x0010000006067890 */ /* 0x000fc8000fffe1ff */
[----:B------:R-:W-:Y:S02]  /*05b0*/  USHF.L.U32 UR7, UR6, 0xb, URZ ;  /* 0x0000000b06077899 */ /* 0x000fe400080006ff */
[----:B------:R-:W-:Y:S01]  /*05c0*/  USHF.L.U32 UR6, UR6, 0x1, URZ ;  /* 0x0000000106067899 */ /* 0x000fe200080006ff */
[----:B------:R-:W-:Y:S01]  /*05d0*/  ELECT P0, URZ, PT ;  /* 0x0000000000ff782f */ /* 0x000fe20003800000 */
[----:B-1----:R-:W-:Y:S01]  /*05e0*/  ULEA UR4, UR4, UR5, 0x18 ;  /* 0x0000000504047291 */ /* 0x002fe2000f8ec0ff */
[----:B------:R-:W1:Y:S11]  /*05f0*/  FENCE.VIEW.ASYNC.S ;  /* 0x00000000000073c6 */ /* 0x000e760000000000 */
[----:B-1----:R1:W2:Y:S01]  /*0600*/  SYNCS.EXCH.64 URZ, [UR4], UR8 ;  /* 0x0000000804ff75b2 */ /* 0x0022a20008000100 */
[----:B------:R1:W3:Y:S01]  /*0610*/  SYNCS.EXCH.64 URZ, [UR4+0x20], UR6 ;  /* 0x0000200604ff75b2 */ /* 0x0002e20008000100 */
[----:B------:R1:W4:Y:S01]  /*0620*/  SYNCS.EXCH.64 URZ, [UR4+0x8], UR8 ;  /* 0x0000080804ff75b2 */ /* 0x0003220008000100 */
[----:B------:R1:W1:Y:S01]  /*0630*/  SYNCS.EXCH.64 URZ, [UR4+0x28], UR6 ;  /* 0x0000280604ff75b2 */ /* 0x0002620008000100 */
[----:B------:R1:W1:Y:S01]  /*0640*/  SYNCS.EXCH.64 URZ, [UR4+0x10], UR8 ;  /* 0x0000100804ff75b2 */ /* 0x0002620008000100 */
[----:B------:R1:W1:Y:S01]  /*0650*/  SYNCS.EXCH.64 URZ, [UR4+0x30], UR6 ;  /* 0x0000300604ff75b2 */ /* 0x0002620008000100 */
[----:B------:R1:W1:Y:S01]  /*0660*/  SYNCS.EXCH.64 URZ, [UR4+0x18], UR8 ;  /* 0x0000180804ff75b2 */ /* 0x0002620008000100 */
[----:B------:R1:W1:Y:S01]  /*0670*/  SYNCS.EXCH.64 URZ, [UR4+0x38], UR6 ;  /* 0x0000380604ff75b2 */ /* 0x0002620008000100 */
[----:B------:R-:W-:Y:S01]  /*0680*/  NOP ;  /* 0x0000000000007918 */ /* 0x000fe20000000000 */
.L_x_9:
[----:B------:R-:W2:Y:S01]  /*0690*/  SHFL.IDX PT, R2, R81, RZ, 0x1f ;  /* 0x00001fff51027589 */ /* 0x000ea200000e0000 */
[----:B------:R-:W-:Y:S01]  /*06a0*/  NOP ;  /* 0x0000000000007918 */ /* 0x000fe20000000000 */
[----:B--2---:R-:W-:-:S13]  /*06b0*/  ISETP.NE.AND P0, PT, R2, 0x1, PT ;  /* 0x000000010200780c */ /* 0x004fda0003f05270 */
[----:B------:R-:W-:Y:S05]  /*06c0*/  @P0 BRA `(.L_x_10) ;  /* 0x0000000000400947 */ /* 0x000fea0003800000 */
[----:B-1----:R-:W1:Y:S01]  /*06d0*/  S2UR UR4, SR_CgaCtaId ;  /* 0x00000000000479c3 */ /* 0x002e620000008800 */
        /* <DEDUP_REMOVED lines=12> */
[----:B-1----:R2:W1:Y:S01]  /*07a0*/  SYNCS.EXCH.64 URZ, [UR4+0x40], UR8 ;  /* 0x0000400804ff75b2 */ /* 0x0024620008000100 */
[----:B------:R2:W1:Y:S02]  /*07b0*/  SYNCS.EXCH.64 URZ, [UR4+0x48], UR6 ;  /* 0x0000480604ff75b2 */ /* 0x0004640008000100 */
[----:B--2---:R-:W-:Y:S01]  /*07c0*/  NOP ;  /* 0x0000000000007918 */ /* 0x004fe20000000000 */
.L_x_10:
[----:B------:R-:W2:Y:S01]  /*07d0*/  SHFL.IDX PT, R2, R81, RZ, 0x1f ;  /* 0x00001fff51027589 */ /* 0x000ea200000e0000 */
[----:B------:R-:W-:Y:S01]  /*07e0*/  NOP ;  /* 0x0000000000007918 */ /* 0x000fe20000000000 */
[----:B--2---:R-:W-:-:S13]  /*07f0*/  ISETP.NE.AND P0, PT, R2, 0x3, PT ;  /* 0x000000030200780c */ /* 0x004fda0003f05270 */
[----:B------:R-:W-:Y:S05]  /*0800*/  @P0 BRA `(.L_x_11) ;  /* 0x0000000000300947 */ /* 0x000fea0003800000 */
[----:B-1----:R-:W1:Y:S01]  /*0810*/  S2UR UR6, SR_CgaCtaId ;  /* 0x00000000000679c3 */ /* 0x002e620000008800 */
[----:B------:R-:W-:Y:S01]  /*0820*/  UMOV UR4, 0x400 ;  /* 0x0000040000047882 */ /* 0x000fe20000000000 */
[----:B------:R-:W-:Y:S01]  /*0830*/  UMOV UR5, 0x20 ;  /* 0x0000002000057882 */ /* 0x000fe20000000000 */
[----:B------:R-:W-:Y:S01]  /*0840*/  ELECT P0, URZ, PT ;  /* 0x0000000000ff782f */ /* 0x000fe20003800000 */
[----:B-1----:R-:W-:Y:S02]  /*0850*/  ULEA UR6, UR6, UR4, 0x18 ;  /* 0x0000000406067291 */ /* 0x002fe4000f8ec0ff */
[----:B------:R-:W-:-:S04]  /*0860*/  UIADD3 UR4, UPT, UPT, -UR5, 0x100000, URZ ;  /* 0x0010000005047890 */ /* 0x000fc8000fffe1ff */
[----:B------:R-:W-:Y:S02]  /*0870*/  USHF.L.U32 UR5, UR4, 0xb, URZ ;  /* 0x0000000b04057899 */ /* 0x000fe400080006ff */
[----:B------:R-:W-:Y:S01]  /*0880*/  USHF.L.U32 UR4, UR4, 0x1, URZ ;  /* 0x0000000104047899 */ /* 0x000fe200080006ff */
[----:B------:R-:W1:Y:S11]  /*0890*/  FENCE.VIEW.ASYNC.S ;  /* 0x00000000000073c6 */ /* 0x000e760000000000 */
[----:B-1----:R2:W1:Y:S01]  /*08a0*/  SYNCS.EXCH.64 URZ, [UR6+0x50], UR4 ;  /* 0x0000500406ff75b2 */ /* 0x0024620008000100 */
[----:B------:R2:W1:Y:S02]  /*08b0*/  SYNCS.EXCH.64 URZ, [UR6+0x58], UR4 ;  /* 0x0000580406ff75b2 */ /* 0x0004640008000100 */
[----:B--2---:R-:W-:Y:S01]  /*08c0*/  NOP ;  /* 0x0000000000007918 */ /* 0x004fe20000000000 */
.L_x_11:
[----:B------:R-:W2:Y:S01]  /*08d0*/  SHFL.IDX PT, R2, R81, RZ, 0x1f ;  /* 0x00001fff51027589 */ /* 0x000ea200000e0000 */
[----:B------:R-:W-:Y:S01]  /*08e0*/  NOP ;  /* 0x0000000000007918 */ /* 0x000fe20000000000 */
[----:B--2---:R-:W-:-:S13]  /*08f0*/  ISETP.NE.AND P0, PT, R2, 0x4, PT ;  /* 0x000000040200780c */ /* 0x004fda0003f05270 */
[----:B------:R-:W-:Y:S05]  /*0900*/  @P0 BRA `(.L_x_12) ;  /* 0x00000000004c0947 */ /* 0x000fea0003800000 */
[----:B-1----:R-:W1:Y:S01]  /*0910*/  S2UR UR6, SR_CgaCtaId ;  /* 0x00000000000679c3 */ /* 0x002e620000008800 */
[----:B------:R-:W-:Y:S01]  /*0920*/  UMOV UR4, 0x1e0 ;  /* 0x000001e000047882 */ /* 0x000fe20000000000 */
[----:B------:R-:W-:Y:S01]  /*0930*/  UMOV UR5, 0x400 ;  /* 0x0000040000057882 */ /* 0x000fe20000000000 */
[----:B------:R-:W-:Y:S01]  /*0940*/  USEL UR4, UR4, 0x1a0, UP3 ;  /* 0x000001a004047887 */ /* 0x000fe20009800000 */
[----:B------:R-:W-:Y:S01]  /*0950*/  UMOV UR8, 0x1 ;  /* 0x0000000100087882 */ /* 0x000fe20000000000 */
[----:B------:R-:W-:Y:S01]  /*0960*/  ELECT P0, URZ, PT ;  /* 0x0000000000ff782f */ /* 0x000fe20003800000 */
[----:B------:R-:W-:-:S04]  /*0970*/  UIADD3 UR8, UPT, UPT, -UR8, 0x100000, URZ ;  /* 0x0010000008087890 */ /* 0x000fc8000fffe1ff */
[----:B------:R-:W-:Y:S02]  /*0980*/  USHF.L.U32 UR9, UR8, 0xb, URZ ;  /* 0x0000000b08097899 */ /* 0x000fe400080006ff */
[----:B------:R-:W-:Y:S02]  /*0990*/  USHF.L.U32 UR8, UR8, 0x1, URZ ;  /* 0x0000000108087899 */ /* 0x000fe400080006ff */
[----:B-1----:R-:W-:Y:S02]  /*09a0*/  ULEA UR6, UR6, UR5, 0x18 ;  /* 0x0000000506067291 */ /* 0x002fe4000f8ec0ff */
[----:B------:R-:W-:-:S04]  /*09b0*/  UIADD3 UR4, UPT, UPT, -UR4, 0x100000, URZ ;  /* 0x0010000004047890 */ /* 0x000fc8000fffe1ff */
[----:B------:R-:W-:Y:S02]  /*09c0*/  USHF.L.U32 UR5, UR4, 0xb, URZ ;  /* 0x0000000b04057899 */ /* 0x000fe400080006ff */
[----:B------:R-:W-:Y:S01]  /*09d0*/  USHF.L.U32 UR4, UR4, 0x1, URZ ;  /* 0x0000000104047899 */ /* 0x000fe200080006ff */
[----:B------:R-:W1:Y:S03]  /*09e0*/  FENCE.VIEW.ASYNC.S ;  /* 0x00000000000073c6 */ /* 0x000e660000000000 */
[----:B-1----:R2:W1:Y:S08]  /*09f0*/  SYNCS.EXCH.64 URZ, [UR6+0x60], UR8 ;  /* 0x0000600806ff75b2 */ /* 0x0024700008000100 */
[----:B------:R2:W1:Y:S01]  /*0a00*/  SYNCS.EXCH.64 URZ, [UR6+0x70], UR4 ;  /* 0x0000700406ff75b2 */ /* 0x0004620008000100 */
[----:B------:R2:W1:Y:S01]  /*0a10*/  SYNCS.EXCH.64 URZ, [UR6+0x68], UR8 ;  /* 0x0000680806ff75b2 */ /* 0x0004620008000100 */
[----:B------:R2:W1:Y:S02]  /*0a20*/  SYNCS.EXCH.64 URZ, [UR6+0x78], UR4 ;  /* 0x0000780406ff75b2 */ /* 0x0004640008000100 */
[----:B--2---:R-:W-:Y:S01]  /*0a30*/  NOP ;  /* 0x0000000000007918 */ /* 0x004fe20000000000 */
.L_x_12:
        /* <DEDUP_REMOVED lines=18> */
[----:B------:R2:W1:Y:S01]  /*0b60*/  SYNCS.EXCH.64 URZ, [UR4+0xa0], UR6 ;  /* 0x0000a00604ff75b2 */ /* 0x0004620008000100 */
[----:B------:R2:W1:Y:S01]  /*0b70*/  SYNCS.EXCH.64 URZ, [UR4+0x88], UR8 ;  /* 0x0000880804ff75b2 */ /* 0x0004620008000100 */
[----:B------:R2:W1:Y:S01]  /*0b80*/  SYNCS.EXCH.64 URZ, [UR4+0xa8], UR6 ;  /* 0x0000a80604ff75b2 */ /* 0x0004620008000100 */
[----:B------:R2:W1:Y:S01]  /*0b90*/  SYNCS.EXCH.64 URZ, [UR4+0x90], UR8 ;  /* 0x0000900804ff75b2 */ /* 0x0004620008000100 */
[----:B------:R2:W1:Y:S01]  /*0ba0*/  SYNCS.EXCH.64 URZ, [UR4+0xb0], UR6 ;  /* 0x0000b00604ff75b2 */ /* 0x0004620008000100 */
[----:B------:R2:W1:Y:S01]  /*0bb0*/  SYNCS.EXCH.64 URZ, [UR4+0x98], UR8 ;  /* 0x0000980804ff75b2 */ /* 0x0004620008000100 */
[----:B------:R2:W1:Y:S02]  /*0bc0*/  SYNCS.EXCH.64 URZ, [UR4+0xb8], UR6 ;  /* 0x0000b80604ff75b2 */ /* 0x0004640008000100 */
[----:B--2---:R-:W-:Y:S01]  /*0bd0*/  NOP ;  /* 0x0000000000007918 */ /* 0x004fe20000000000 */
.L_x_13:
[----:B------:R-:W2:Y:S01]  /*0be0*/  SHFL.IDX PT, R2, R81, RZ, 0x1f ;  /* 0x00001fff51027589 */ /* 0x000ea200000e0000 */
[----:B------:R-:W1:Y:S01]  /*0bf0*/  S2UR UR48, SR_CgaCtaId ;  /* 0x00000000003079c3 */ /* 0x000e620000008800 */
[----:B------:R-:W-:Y:S01]  /*0c00*/  NOP ;  /* 0x0000000000007918 */ /* 0x000fe20000000000 */
[----:B--2---:R-:W-:-:S13]  /*0c10*/  ISETP.NE.AND P0, PT, R2, 0x3, PT ;  /* 0x000000030200780c */ /* 0x004fda0003f05270 */
[----:B-1----:R-:W-:Y:S05]  /*0c20*/  @P0 BRA `(.L_x_14) ;  /* 0x0000000000340947 */ /* 0x002fea0003800000 */
[----:B------:R-:W-:Y:S01]  /*0c30*/  UMOV UR4, 0x400 ;  /* 0x0000040000047882 */ /* 0x000fe20000000000 */
[----:B------:R-:W-:Y:S01]  /*0c40*/  UMOV UR6, 0x20 ;  /* 0x0000002000067882 */ /* 0x000fe20000000000 */
[----:B------:R-:W-:Y:S02]  /*0c50*/  ULEA UR4, UR48, UR4, 0x18 ;  /* 0x0000000430047291 */ /* 0x000fe4000f8ec0ff */
[----:B------:R-:W-:-:S04]  /*0c60*/  UIADD3 UR6, UPT, UPT, -UR6, 0x100000, URZ ;  /* 0x0010000006067890 */ /* 0x000fc8000fffe1ff */
[----:B------:R-:W-:Y:S02]  /*0c70*/  USHF.L.U32 UR7, UR6, 0xb, URZ ;  /* 0x0000000b06077899 */ /* 0x000fe400080006ff */
[----:B------:R-:W-:Y:S01]  /*0c80*/  USHF.L.U32 UR6, UR6, 0x1, URZ ;  /* 0x0000000106067899 */ /* 0x000fe200080006ff */
[----:B------:R-:W-:Y:S01]  /*0c90*/  ELECT P0, URZ, PT ;  /* 0x0000000000ff782f */ /* 0x000fe20003800000 */
[----:B------:R-:W1:Y:S10]  /*0ca0*/  FENCE.VIEW.ASYNC.S ;  /* 0x00000000000073c6 */ /* 0x000e740000000000 */
[----:B-1----:R1:W2:Y:S01]  /*0cb0*/  SYNCS.EXCH.64 URZ, [UR4+0xc0], UR6 ;  /* 0x0000c00604ff75b2 */ /* 0x0022a20008000100 */
[----:B------:R1:W1:Y:S01]  /*0cc0*/  SYNCS.EXCH.64 URZ, [UR4+0xd0], UR6 ;  /* 0x0000d00604ff75b2 */ /* 0x0002620008000100 */
[----:B------:R1:W1:Y:S01]  /*0cd0*/  SYNCS.EXCH.64 URZ, [UR4+0xc8], UR6 ;  /* 0x0000c80604ff75b2 */ /* 0x0002620008000100 */
[----:B------:R1:W1:Y:S01]  /*0ce0*/  SYNCS.EXCH.64 URZ, [UR4+0xd8], UR6 ;  /* 0x0000d80604ff75b2 */ /* 0x0002620008000100 */
[----:B------:R-:W-:Y:S01]  /*0cf0*/  NOP ;  /* 0x0000000000007918 */ /* 0x000fe20000000000 */
.L_x_14:
[----:B-1----:R-:W1:Y:S01]  /*0d00*/  LDCU UR4, c[0x0][0x36c] ;  /* 0x00006d80ff0477ac */ /* 0x002e620008000800 */
[----:B------:R-:W-:Y:S01]  /*0d10*/  ISETP.NE.OR P3, PT, R0, 0x2, !P3 ;  /* 0x000000020000780c */ /* 0x000fe20005f65670 */
[----:B------:R-:W-:Y:S01]  /*0d20*/  NOP ;  /* 0x0000000000007918 */ /* 0x000fe20000000000 */
[----:B------:R-:W-:Y:S01]  /*0d30*/  LOP3.LUT R0, R69, 0x1f, RZ, 0xc0, !PT ;  /* 0x0000001f45007812 */ /* 0x000fe200078ec0ff */
[----:B------:R-:W-:Y:S02]  /*0d40*/  UISETP.NE.AND UP4, UPT, UR22, URZ, UPT ;  /* 0x000000ff1600728c */ /* 0x000fe4000bf85270 */
[----:B-1----:R-:W-:-:S09]  /*0d50*/  UISETP.EQ.U32.AND UP5, UPT, UR4, 0x1, UPT ;  /* 0x000000010400788c */ /* 0x002fd2000bfa2070 */
[----:B------:R-:W-:Y:S05]  /*0d60*/  BRA.U !UP5, `(.L_x_15) ;  /* 0x000000010d087547 */ /* 0x000fea000b800000 */
[----:B--234-:R-:W-:Y:S01]  /*0d70*/  UCGABAR_ARV ;  /* 0x00000000000079c7 */ /* 0x01cfe20008000000 */
[----:B------:R-:W-:Y:S05]  /*0d80*/  BRA `(.L_x_16) ;  /* 0x0000000000047947 */ /* 0x000fea0003800000 */
.L_x_15:
[----:B--234-:R-:W-:Y:S01]  /*0d90*/  NOP ;  /* 0x0000000000007918 */ /* 0x01cfe20000000000 */
.L_x_16:
[----:B------:R-:W1:Y:S01]  /*0da0*/  S2UR UR7, SR_CTAID.X ;  /* 0x00000000000779c3 */ /* 0x000e620000002500 */
[----:B------:R-:W-:-:S05]  /*0db0*/  CS2R.32 R3, SR_CgaSize ;  /* 0x0000000000037805 */ /* 0x000fca0000008a00 */
[----:B------:R-:W-:-:S05]  /*0dc0*/  IMAD R3, R3, -0xa0, RZ ;  /* 0xffffff6003037824 */ /* 0x000fca00078e02ff */
[----:B------:R-:W-:-:S14]  /*0dd0*/  R2UR UR5, R3 ;  /* 0x00000000030572ca */ /* 0x000fdc00000e0000 */
[----:B------:R-:W2:Y:S01]  /*0de0*/  LDCU UR5, c[0x0][UR5+0x2b0] ;  /* 0x00005600050577ac */ /* 0x000ea20008000800 */
[----:B------:R-:W-:-:S05]  /*0df0*/  CS2R.32 R3, SR_CgaSize ;  /* 0x0000000000037805 */ /* 0x000fca0000008a00 */
[----:B------:R-:W-:-:S05]  /*0e00*/  IMAD R3, R3, -0xa0, RZ ;  /* 0xffffff6003037824 */ /* 0x000fca00078e02ff */
[----:B------:R-:W-:-:S14]  /*0e10*/  R2UR UR4, R3 ;  /* 0x00000000030472ca */ /* 0x000fdc00000e0000 */
[----:B------:R-:W3:Y:S01]  /*0e20*/  LDCU UR4, c[0x0][UR4+0x2b4] ;  /* 0x00005680040477ac */ /* 0x000ee20008000800 */
[----:B------:R-:W4:Y:S01]  /*0e30*/  S2UR UR8, SR_CTAID.Y ;  /* 0x00000000000879c3 */ /* 0x000f220000002600 */
[----:B------:R-:W3:Y:S01]  /*0e40*/  LDCU UR23, c[0x0][0xb24] ;  /* 0x00016480ff1777ac */ /* 0x000ee20008000800 */
[----:B------:R-:W-:-:S05]  /*0e50*/  CS2R.32 R3, SR_CgaSize ;  /* 0x0000000000037805 */ /* 0x000fca0000008a00 */
[----:B------:R-:W-:-:S05]  /*0e60*/  IMAD R3, R3, -0xa0, RZ ;  /* 0xffffff6003037824 */ /* 0x000fca00078e02ff */
[----:B------:R-:W-:-:S14]  /*0e70*/  R2UR UR60, R3 ;  /* 0x00000000033c72ca */ /* 0x000fdc00000e0000 */
[----:B------:R-:W3:Y:S01]  /*0e80*/  LDCU UR60, c[0x0][UR60+0x2a0] ;  /* 0x000054003c3c77ac */ /* 0x000ee20008000800 */
[----:B------:R-:W1:Y:S01]  /*0e90*/  S2UR UR36, SR_CTAID.Z ;  /* 0x00000000002479c3 */ /* 0x000e620000002700 */
[----:B------:R-:W-:-:S05]  /*0ea0*/  CS2R.32 R3, SR_CgaSize ;  /* 0x0000000000037805 */ /* 0x000fca0000008a00 */
[----:B------:R-:W-:-:S05]  /*0eb0*/  IMAD R3, R3, -0xa0, RZ ;  /* 0xffffff6003037824 */ /* 0x000fca00078e02ff */
[----:B------:R-:W-:-:S14]  /*0ec0*/  R2UR UR57, R3 ;  /* 0x00000000033972ca */ /* 0x000fdc00000e0000 */
[----:B------:R-:W3:Y:S01]  /*0ed0*/  LDCU UR57, c[0x0][UR57+0x2a4] ;  /* 0x00005480393977ac */ /* 0x000ee20008000800 */
[----:B------:R-:W3:Y:S01]  /*0ee0*/  LDCU UR40, c[0x0][0xb24] ;  /* 0x00016480ff2877ac */ /* 0x000ee20008000800 */
[----:B-1----:R-:W-:Y:S01]  /*0ef0*/  I2FP.F32.U32 R3, UR7 ;  /* 0x0000000700037c45 */ /* 0x002fe20008201000 */
[----:B------:R-:W1:Y:S04]  /*0f00*/  LDCU UR26, c[0x0][0xb30] ;  /* 0x00016600ff1a77ac */ /* 0x000e680008000800 */
[----:B--2---:R-:W-:Y:S01]  /*0f10*/  FMUL R3, R3, UR5 ;  /* 0x0000000503037c20 */ /* 0x004fe20008400000 */
[----:B------:R-:W-:Y:S01]  /*0f20*/  USHF.L.U32 UR24, UR48, 0xb, URZ ;  /* 0x0000000b30187899 */ /* 0x000fe200080006ff */
[----:B----4-:R-:W-:Y:S01]  /*0f30*/  I2FP.F32.U32 R2, UR8 ;  /* 0x0000000800027c45 */ /* 0x010fe20008201000 */
[----:B---3--:R-:W-:-:S03]  /*0f40*/  UISETP.GE.AND UP2, UPT, UR23, 0x1, UPT ;  /* 0x000000011700788c */ /* 0x008fc6000bf46270 */
[----:B------:R-:W2:Y:S01]  /*0f50*/  F2I.U32.TRUNC.NTZ R3, R3 ;  /* 0x0000000300037305 */ /* 0x000ea2000020f000 */
[----:B------:R-:W-:Y:S01]  /*0f60*/  UMOV UR46, UR7 ;  /* 0x00000007002e7c82 */ /* 0x000fe20008000000 */
[----:B------:R-:W-:Y:S01]  /*0f70*/  FMUL R2, R2, UR4 ;  /* 0x0000000402027c20 */ /* 0x000fe20008400000 */
[----:B------:R-:W-:-:S05]  /*0f80*/  UMOV UR45, UR8 ;  /* 0x00000008002d7c82 */ /* 0x000fca0008000000 */
[----:B------:R-:W3:Y:S01]  /*0f90*/  F2I.U32.TRUNC.NTZ R2, R2 ;  /* 0x0000000200027305 */ /* 0x000ee2000020f000 */
[----:B--2---:R-:W-:Y:S02]  /*0fa0*/  R2UR UR4, R3 ;  /* 0x00000000030472ca */ /* 0x004fe400000e0000 */
[----:B---3--:R-:W-:Y:S02]  /*0fb0*/  R2UR UR6, R2 ;  /* 0x00000000020672ca */ /* 0x008fe400000e0000 */
[----:B------:R-:W-:-:S09]  /*0fc0*/  PRMT R2, RZ, 0x7610, R2 ;  /* 0x00007610ff027816 */ /* 0x000fd20000000002 */
[----:B------:R-:W-:-:S04]  /*0fd0*/  UIADD3 UR5, UPT, UPT, -UR4, URZ, URZ ;  /* 0x000000ff04057290 */ /* 0x000fc8000fffe1ff */
[----:B------:R-:W-:Y:S02]  /*0fe0*/  UIMAD UR60, UR60, UR5, UR7 ;  /* 0x000000053c3c72a4 */ /* 0x000fe4000f8e0207 */
[----:B------:R-:W-:-:S04]  /*0ff0*/  UIADD3 UR4, UPT, UPT, -UR6, URZ, URZ ;  /* 0x000000ff06047290 */ /* 0x000fc8000fffe1ff */
[----:B------:R-:W-:Y:S01]  /*1000*/  UIMAD UR57, UR57, UR4, UR8 ;  /* 0x00000004393972a4 */ /* 0x000fe2000f8e0208 */
[----:B-1----:R-:W-:Y:S11]  /*1010*/  BRA.U UP4, `(.L_x_17) ;  /* 0x0000000104247547 */ /* 0x002ff6000b800000 */
[----:B------:R-:W-:Y:S02]  /*1020*/  UISETP.NE.AND UP0, UPT, UR57, URZ, UPT ;  /* 0x000000ff3900728c */ /* 0x000fe4000bf05270 */
[----:B------:R-:W-:Y:S02]  /*1030*/  UISETP.NE.AND UP1, UPT, UR57, 0x1, UPT ;  /* 0x000000013900788c */ /* 0x000fe4000bf25270 */
[----:B------:R-:W-:Y:S02]  /*1040*/  UISETP.EQ.OR UP0, UPT, UR60, URZ, !UP0 ;  /* 0x000000ff3c00728c */ /* 0x000fe4000c702670 */
[----:B------:R-:W-:Y:S02]  /*1050*/  USEL UR4, URZ, 0x2, UP1 ;  /* 0x00000002ff047887 */ /* 0x000fe40008800000 */
[----:B------:R-:W-:Y:S02]  /*1060*/  USEL UR5, URZ, 0x1, !UP0 ;  /* 0x00000001ff057887 */ /* 0x000fe4000c000000 */
[----:B------:R-:W-:-:S04]  /*1070*/  UISETP.NE.AND UP0, UPT, UR60, URZ, UPT ;  /* 0x000000ff3c00728c */ /* 0x000fc8000bf05270 */
[----:B------:R-:W-:-:S04]  /*1080*/  USEL UR4, UR4, 0x2, UP0 ;  /* 0x0000000204047887 */ /* 0x000fc80008000000 */
[----:B------:R-:W-:-:S06]  /*1090*/  UIADD3 UR4, UPT, UPT, UR5, UR4, URZ ;  /* 0x0000000405047290 */ /* 0x000fcc000fffe0ff */
[----:B------:R-:W-:Y:S02]  /*10a0*/  MOV R2, UR4 ;  /* 0x0000000400027c02 */ /* 0x000fe40008000f00 */
.L_x_17:
[----:B------:R-:W-:Y:S05]  /*10b0*/  BRA.U !UP2, `(.L_x_18) ;  /* 0x000000010ad47547 */ /* 0x000fea000b800000 */
[----:B------:R-:W1:Y:S01]  /*10c0*/  LDCU.128 UR12, c[0x0][0xb10] ;  /* 0x00016200ff0c77ac */ /* 0x000e620008000c00 */
[----:B------:R-:W2:Y:S01]  /*10d0*/  LDCU UR6, c[0x0][0x370] ;  /* 0x00006e00ff0677ac */ /* 0x000ea20008000800 */
[----:B------:R-:W3:Y:S01]  /*10e0*/  LDCU UR5, c[0x0][0x374] ;  /* 0x00006e80ff0577ac */ /* 0x000ee20008000800 */
[----:B------:R-:W4:Y:S01]  /*10f0*/  LDCU UR25, c[0x0][0xb0c] ;  /* 0x00016180ff1977ac */ /* 0x000f220008000800 */
[----:B------:R-:W4:Y:S01]  /*1100*/  LDCU UR4, c[0x0][0xb20] ;  /* 0x00016400ff0477ac */ /* 0x000f220008000800 */
[----:B------:R-:W4:Y:S01]  /*1110*/  LDCU.64 UR8, c[0x0][0xb28] ;  /* 0x00016500ff0877ac */ /* 0x000f220008000a00 */
[----:B-1----:R-:W-:Y:S02]  /*1120*/  UISETP.NE.AND UP0, UPT, UR14, 0x1, UPT ;  /* 0x000000010e00788c */ /* 0x002fe4000bf05270 */
[----:B---3--:R-:W-:Y:S02]  /*1130*/  UIMAD.WIDE.U32 UR10, UR5, UR15, URZ ;  /* 0x0000000f050a72a5 */ /* 0x008fe4000f8e00ff */
[----:B--2---:R-:W-:-:S02]  /*1140*/  UIMAD.WIDE.U32 UR18, UR6, UR12, URZ ;  /* 0x0000000c061272a5 */ /* 0x004fc4000f8e00ff */
[----:B----4-:R-:W-:Y:S02]  /*1150*/  UISETP.NE.AND UP1, UPT, UR25, 0x1, UPT ;  /* 0x000000011900788c */ /* 0x010fe4000bf25270 */
[----:B------:R-:W-:Y:S01]  /*1160*/  UISETP.NE.AND UP2, UPT, UR23, 0x1, UPT ;  /* 0x000000011700788c */ /* 0x000fe2000bf45270 */
[----:B------:R-:W-:Y:S02]  /*1170*/  UMOV UR10, UR11 ;  /* 0x0000000b000a7c82 */ /* 0x000fe40008000000 */
[----:B------:R-:W-:Y:S01]  /*1180*/  UMOV UR18, UR19 ;  /* 0x0000001300127c82 */ /* 0x000fe20008000000 */
[----:B------:R-:W-:Y:S02]  /*1190*/  @UP0 USHF.R.U32.HI UR5, URZ, UR4, UR10 ;  /* 0x00000004ff050299 */ /* 0x000fe4000801160a */
[----:B------:R-:W-:Y:S02]  /*11a0*/  UIMAD.WIDE.U32 UR20, UR45, UR15, URZ ;  /* 0x0000000f2d1472a5 */ /* 0x000fe4000f8e00ff */
[----:B------:R-:W-:-:S02]  /*11b0*/  UIMAD.WIDE.U32 UR10, UR5, UR8, URZ ;  /* 0x00000008050a72a5 */ /* 0x000fc4000f8e00ff */
[----:B------:R-:W-:Y:S02]  /*11c0*/  @UP1 USHF.R.U32.HI UR6, URZ, UR13, UR18 ;  /* 0x0000000dff061299 */ /* 0x000fe40008011612 */
[----:B------:R-:W-:Y:S02]  /*11d0*/  UIMAD.WIDE.U32 UR16, UR46, UR12, URZ ;  /* 0x0000000c2e1072a5 */ /* 0x000fe4000f8e00ff */
[----:B------:R-:W-:Y:S01]  /*11e0*/  UIMAD.WIDE.U32 UR18, UR6, UR8, URZ ;  /* 0x00000008061272a5 */ /* 0x000fe2000f8e00ff */
[----:B------:R-:W-:Y:S01]  /*11f0*/  UMOV UR20, UR21 ;  /* 0x0000001500147c82 */ /* 0x000fe20008000000 */
[----:B------:R-:W-:Y:S01]  /*1200*/  UMOV UR10, UR11 ;  /* 0x0000000b000a7c82 */ /* 0x000fe20008000000 */
[----:B------:R-:W-:Y:S02]  /*1210*/  USHF.R.U32.HI UR20, URZ, UR4, UR20 ;  /* 0x00000004ff147299 */ /* 0x000fe40008011614 */
[----:B------:R-:W-:Y:S02]  /*1220*/  @UP2 USHF.R.U32.HI UR5, URZ, UR9, UR10 ;  /* 0x00000009ff052299 */ /* 0x000fe4000801160a */
[----:B------:R-:W-:Y:S01]  /*1230*/  UMOV UR7, UR19 ;  /* 0x0000001300077c82 */ /* 0x000fe20008000000 */
[----:B------:R-:W-:Y:S01]  /*1240*/  UMOV UR16, UR17 ;  /* 0x0000001100107c82 */ /* 0x000fe20008000000 */
[----:B------:R-:W-:-:S02]  /*1250*/  @UP2 USHF.R.U32.HI UR6, URZ, UR9, UR7 ;  /* 0x00000009ff062299 */ /* 0x000fc40008011607 */
[----:B------:R-:W-:Y:S02]  /*1260*/  USHF.R.U32.HI UR13, URZ, UR13, UR16 ;  /* 0x0000000dff0d7299 */ /* 0x000fe40008011610 */
[----:B------:R-:W-:Y:S02]  /*1270*/  USEL UR4, UR45, UR20, !UP0 ;  /* 0x000000142d047287 */ /* 0x000fe4000c000000 */
[----:B------:R-:W-:Y:S02]  /*1280*/  UIMAD UR7, UR5, UR23, URZ ;  /* 0x00000017050772a4 */ /* 0x000fe4000f8e02ff */
[----:B------:R-:W-:Y:S02]  /*1290*/  USEL UR5, UR46, UR13, !UP1 ;  /* 0x0000000d2e057287 */ /* 0x000fe4000c800000 */
[----:B------:R-:W-:Y:S02]  /*12a0*/  UIMAD UR12, UR6, UR23, URZ ;  /* 0x00000017060c72a4 */ /* 0x000fe4000f8e02ff */
[----:B------:R-:W-:-:S02]  /*12b0*/  UISETP.GE.AND UP0, UPT, UR4, UR7, UPT ;  /* 0x000000070400728c */ /* 0x000fc4000bf06270 */
[----:B------:R-:W-:Y:S02]  /*12c0*/  UIMAD.WIDE.U32 UR10, UR4, UR8, URZ ;  /* 0x00000008040a72a5 */ /* 0x000fe4000f8e00ff */
[----:B------:R-:W-:Y:S02]  /*12d0*/  UISETP.GE.OR UP0, UPT, UR5, UR12, UP0 ;  /* 0x0000000c0500728c */ /* 0x000fe40008706670 */
[----:B------:R-:W-:Y:S02]  /*12e0*/  UIMAD.WIDE.U32 UR12, UR5, UR8, URZ ;  /* 0x00000008050c72a5 */ /* 0x000fe4000f8e00ff */
[----:B------:R-:W-:Y:S01]  /*12f0*/  UIADD3 UR10, UPT, UPT, -UR4, URZ, URZ ;  /* 0x000000ff040a7290 */ /* 0x000fe2000fffe1ff */
[----:B------:R-:W-:Y:S01]  /*1300*/  UMOV UR8, UR11 ;  /* 0x0000000b00087c82 */ /* 0x000fe20008000000 */
[----:B------:R-:W-:Y:S02]  /*1310*/  UIADD3 UR11, UPT, UPT, -UR5, URZ, URZ ;  /* 0x000000ff050b7290 */ /* 0x000fe4000fffe1ff */
[----:B------:R-:W-:-:S03]  /*1320*/  USHF.R.U32.HI UR8, URZ, UR9, UR8 ;  /* 0x00000009ff087299 */ /* 0x000fc60008011608 */
[----:B------:R-:W-:Y:S01]  /*1330*/  @!UP0 UMOV UR7, UR13 ;  /* 0x0000000d00078c82 */ /* 0x000fe20008000000 */
[----:B------:R-:W-:Y:S02]  /*1340*/  UIMAD UR45, UR14, UR10, UR45 ;  /* 0x0000000a0e2d72a4 */ /* 0x000fe4000f8e022d */
[----:B------:R-:W-:Y:S02]  /*1350*/  USEL UR8, UR4, UR8, !UP2 ;  /* 0x0000000804087287 */ /* 0x000fe4000d000000 */
[----:B------:R-:W-:Y:S02]  /*1360*/  @!UP0 USHF.R.U32.HI UR7, URZ, UR9, UR7 ;  /* 0x00000009ff078299 */ /* 0x000fe40008011607 */
[----:B------:R-:W-:Y:S02]  /*1370*/  UIADD3 UR9, UPT, UPT, -UR8, URZ, URZ ;  /* 0x000000ff08097290 */ /* 0x000fe4000fffe1ff */
[----:B------:R-:W-:Y:S02]  /*1380*/  @!UP0 USEL UR7, UR5, UR7, !UP2 ;  /* 0x0000000705078287 */ /* 0x000fe4000d000000 */
[----:B------:R-:W-:-:S02]  /*1390*/  UIMAD UR9, UR23, UR9, UR4 ;  /* 0x00000009170972a4 */ /* 0x000fc4000f8e0204 */
[----:B------:R-:W-:Y:S02]  /*13a0*/  @!UP0 UIADD3 UR8, UPT, UPT, UR8, -UR7, URZ ;  /* 0x8000000708088290 */ /* 0x000fe4000fffe0ff */
[----:B------:R-:W-:Y:S02]  /*13b0*/  @!UP0 UIMAD UR6, UR9, UR6, UR7 ;  /* 0x00000006090682a4 */ /* 0x000fe4000f8e0207 */
[----:B------:R-:W-:Y:S02]  /*13c0*/  @!UP0 UIMAD UR4, UR8, UR23, UR5 ;  /* 0x00000017080482a4 */ /* 0x000fe4000f8e0205 */
[----:B------:R-:W-:Y:S02]  /*13d0*/  UIMAD UR46, UR25, UR11, UR46 ;  /* 0x0000000b192e72a4 */ /* 0x000fe4000f8e022e */
[----:B------:R-:W-:Y:S01]  /*13e0*/  UIMAD UR45, UR4, UR14, UR45 ;  /* 0x0000000e042d72a4 */ /* 0x000fe2000f8e022d */
[----:B------:R-:W-:Y:S02]  /*13f0*/  @!UP0 UMOV UR5, UR6 ;  /* 0x0000000600058c82 */ /* 0x000fe40008000000 */
[----:B------:R-:W-:-:S12]  /*1400*/  UIMAD UR46, UR5, UR25, UR46 ;  /* 0x00000019052e72a4 */ /* 0x000fd8000f8e022e */
.L_x_18:
[----:B------:R-:W-:Y:S02]  /*1410*/  UISETP.NE.AND UP1, UPT, UR26, 0x1, UPT ;  /* 0x000000011a00788c */ /* 0x000fe4000bf25270 */
[----:B------:R-:W-:Y:S02]  /*1420*/  UISETP.NE.AND UP0, UPT, UR22, 0x2, UPT ;  /* 0x000000021600788c */ /* 0x000fe4000bf05270 */
[----:B------:R-:W-:-:S05]  /*1430*/  ULOP3.LUT UR21, UR24, 0x800, URZ, 0xc0, !UPT ;  /* 0x0000080018157892 */ /* 0x000fca000f8ec0ff */
[----:B------:R-:W-:Y:S07]  /*1440*/  BRA.U UP1, `(.L_x_19) ;  /* 0x0000000101447547 */ /* 0x000fee000b800000 */
[----:B------:R-:W1:Y:S01]  /*1450*/  LDCU.128 UR8, c[0x0][0xb10] ;  /* 0x00016200ff0877ac */ /* 0x000e620008000c00 */
[----:B------:R-:W2:Y:S01]  /*1460*/  LDCU UR12, c[0x0][0xb0c] ;  /* 0x00016180ff0c77ac */ /* 0x000ea20008000800 */
[----:B------:R-:W3:Y:S01]  /*1470*/  LDCU UR13, c[0x0][0xb20] ;  /* 0x00016400ff0d77ac */ /* 0x000ee20008000800 */
[----:B-1----:R-:W-:Y:S02]  /*1480*/  UIMAD.WIDE.U32 UR6, UR46, UR8, URZ ;  /* 0x000000082e0672a5 */ /* 0x002fe4000f8e00ff */
[----:B------:R-:W-:Y:S02]  /*1490*/  UIMAD.WIDE.U32 UR4, UR45, UR11, URZ ;  /* 0x0000000b2d0472a5 */ /* 0x000fe4000f8e00ff */
[----:B--2---:R-:W-:Y:S02]  /*14a0*/  UISETP.NE.AND UP2, UPT, UR12, 0x1, UPT ;  /* 0x000000010c00788c */ /* 0x004fe4000bf45270 */
[----:B------:R-:W-:Y:S01]  /*14b0*/  UISETP.NE.AND UP1, UPT, UR10, 0x1, UPT ;  /* 0x000000010a00788c */ /* 0x000fe2000bf25270 */
[----:B------:R-:W-:-:S02]  /*14c0*/  UMOV UR6, UR7 ;  /* 0x0000000700067c82 */ /* 0x000fc40008000000 */
[----:B------:R-:W-:Y:S01]  /*14d0*/  UMOV UR4, UR5 ;  /* 0x0000000500047c82 */ /* 0x000fe20008000000 */
[----:B------:R-:W-:Y:S02]  /*14e0*/  USHF.R.U32.HI UR6, URZ, UR9, UR6 ;  /* 0x00000009ff067299 */ /* 0x000fe40008011606 */
[----:B---3--:R-:W-:Y:S02]  /*14f0*/  USHF.R.U32.HI UR4, URZ, UR13, UR4 ;  /* 0x0000000dff047299 */ /* 0x008fe40008011604 */
[----:B------:R-:W-:Y:S02]  /*1500*/  USEL UR5, UR46, UR6, !UP2 ;  /* 0x000000062e057287 */ /* 0x000fe4000d000000 */
[----:B------:R-:W-:-:S04]  /*1510*/  USEL UR4, UR45, UR4, !UP1 ;  /* 0x000000042d047287 */ /* 0x000fc8000c800000 */
[----:B------:R-:W-:Y:S02]  /*1520*/  UIADD3 UR6, UPT, UPT, UR5, -UR4, URZ ;  /* 0x8000000405067290 */ /* 0x000fe4000fffe0ff */
[----:B------:R-:W-:Y:S02]  /*1530*/  UIADD3 UR4, UPT, UPT, -UR5, UR4, URZ ;  /* 0x0000000405047290 */ /* 0x000fe4000fffe1ff */
[----:B------:R-:W-:Y:S02]  /*1540*/  UIMAD UR45, UR6, UR10, UR45 ;  /* 0x0000000a062d72a4 */ /* 0x000fe4000f8e022d */
[----:B------:R-:W-:-:S12]  /*1550*/  UIMAD UR46, UR4, UR12, UR46 ;  /* 0x0000000c042e72a4 */ /* 0x000fd8000f8e022e */
.L_x_19:
[----:B------:R-:W-:Y:S05]  /*1560*/  BRA.U !UP5, `(.L_x_20) ;  /* 0x000000010d0c7547 */ /* 0x000fea000b800000 */
[----:B------:R-:W-:Y:S01]  /*1570*/  UCGABAR_WAIT ;  /* 0x0000000000007dc7 */ /* 0x000fe20008000000 */
[----:B------:R-:W-:Y:S01]  /*1580*/  CCTL.IVALL ;  /* 0x00000000ff00798f */ /* 0x000fe20002000000 */
[----:B------:R-:W-:Y:S05]  /*1590*/  BRA `(.L_x_21) ;  /* 0x0000000000047947 */ /* 0x000fea0003800000 */
.L_x_20:
[----:B------:R-:W-:Y:S06]  /*15a0*/  BAR.SYNC.DEFER_BLOCKING 0x0 ;  /* 0x0000000000007b1d */ /* 0x000fec0000010000 */
.L_x_21:
[----:B------:R-:W-:Y:S05]  /*15b0*/  BRA.U UP0, `(.L_x_22) ;  /* 0x0000001100bc7547 */ /* 0x000fea000b800000 */
[----:B------:R-:W1:Y:S01]  /*15c0*/  LDCU UR6, c[0x0][0x38c] ;  /* 0x00007180ff0677ac */ /* 0x000e620008000800 */
[----:B------:R-:W-:Y:S01]  /*15d0*/  PLOP3.LUT P1, PT, PT, PT, UP3, 0x80, 0x8 ;  /* 0x000000000008781c */ /* 0x000fe20003f2f038 */
[----:B------:R-:W-:Y:S01]  /*15e0*/  IMAD.MOV.U32 R12, RZ, RZ, 0x1 ;  /* 0x00000001ff0c7424 */ /* 0x000fe200078e00ff */
[----:B------:R-:W-:Y:S01]  /*15f0*/  ISETP.EQ.OR P2, PT, R0, RZ, P3 ;  /* 0x000000ff0000720c */ /* 0x000fe20001f42670 */
[----:B------:R-:W-:Y:S01]  /*1600*/  UISETP.NE.AND UP1, UPT, UR22, URZ, UPT ;  /* 0x000000ff1600728c */ /* 0x000fe2000bf25270 */
[----:B------:R-:W-:Y:S02]  /*1610*/  PLOP3.LUT P1, PT, P1, PT, PT, 0x8, 0x80 ;  /* 0x000000000080781c */ /* 0x000fe40000f2e170 */
[----:B------:R-:W-:Y:S01]  /*1620*/  CS2R R10, SRZ ;  /* 0x00000000000a7805 */ /* 0x000fe2000001ff00 */
[----:B------:R-:W-:Y:S01]  /*1630*/  IMAD.MOV.U32 R9, RZ, RZ, RZ ;  /* 0x000000ffff097224 */ /* 0x000fe200078e00ff */
[----:B------:R-:W2:Y:S01]  /*1640*/  LDCU UR39, c[0x0][0x370] ;  /* 0x00006e00ff2777ac */ /* 0x000ea20008000800 */
[----:B------:R-:W-:Y:S01]  /*1650*/  IMAD.MOV.U32 R8, RZ, RZ, 0x1 ;  /* 0x00000001ff087424 */ /* 0x000fe200078e00ff */
[----:B------:R-:W3:Y:S01]  /*1660*/  LDCU.64 UR28, c[0x0][0x348] ;  /* 0x00006900ff1c77ac */ /* 0x000ee20008000a00 */
[----:B------:R-:W-:-:S02]  /*1670*/  USHF.R.U32.HI UR44, URZ, 0x6, UR21 ;  /* 0x00000006ff2c7899 */ /* 0x000fc40008011615 */
[----:B-1----:R-:W-:Y:S02]  /*1680*/  UIADD3 UR5, UPT, UPT, UR6, 0x3f, URZ ;  /* 0x0000003f06057890 */ /* 0x002fe4000fffe0ff */
[----:B------:R-:W-:Y:S02]  /*1690*/  UIADD3 UR47, UPT, UPT, UR6, 0x7e, URZ ;  /* 0x0000007e062f7890 */ /* 0x000fe4000fffe0ff */
[----:B------:R-:W-:Y:S01]  /*16a0*/  USHF.R.S32.HI UR4, URZ, 0x1f, UR5 ;  /* 0x0000001fff047899 */ /* 0x000fe20008011405 */
[----:B------:R-:W1:Y:S03]  /*16b0*/  LDCU UR38, c[0x0][0x374] ;  /* 0x00006e80ff2677ac */ /* 0x000e660008000800 */
[----:B------:R-:W-:Y:S02]  /*16c0*/  ULEA.HI UR4, UR4, UR5, URZ, 0x6 ;  /* 0x0000000504047291 */ /* 0x000fe4000f8f30ff */
[----:B------:R-:W-:-:S02]  /*16d0*/  USEL UR25, UR34, 0x2, UP1 ;  /* 0x0000000222197887 */ /* 0x000fc40008800000 */
[----:B------:R-:W-:Y:S02]  /*16e0*/  USHF.R.S32.HI UR42, URZ, 0x6, UR4 ;  /* 0x00000006ff2a7899 */ /* 0x000fe40008011404 */
[----:B------:R-:W-:Y:S02]  /*16f0*/  UIADD3 UR4, UPT, UPT, UR6, -0x1, URZ ;  /* 0xffffffff06047890 */ /* 0x000fe4000fffe0ff */
[----:B------:R-:W-:Y:S02]  /*1700*/  UISETP.LT.U32.AND UP0, UPT, UR42, 0x4, UPT ;  /* 0x000000042a00788c */ /* 0x000fe4000bf01070 */
[----:B------:R-:W-:Y:S02]  /*1710*/  UISETP.GE.U32.AND UP2, UPT, UR4, -0x7f, UPT ;  /* 0xffffff810400788c */ /* 0x000fe4000bf46070 */
[----:B------:R-:W-:Y:S01]  /*1720*/  USEL UR41, UR42, 0x4, UP0 ;  /* 0x000000042a297887 */ /* 0x000fe20008000000 */
[----:B------:R-:W-:-:S03]  /*1730*/  UMOV UR5, URZ ;  /* 0x000000ff00057c82 */ /* 0x000fc60008000000 */
[----:B------:R-:W-:Y:S02]  /*1740*/  UIADD3 UR24, UPT, UPT, UR41, -0x1, URZ ;  /* 0xffffffff29187890 */ /* 0x000fe4000fffe0ff */
[----:B------:R-:W-:-:S03]  /*1750*/  UIADD3 UR43, UPT, UPT, UR42, -UR41, URZ ;  /* 0x800000292a2b7290 */ /* 0x000fc6000fffe0ff */
[----:B------:R-:W-:-:S04]  /*1760*/  @UP2 UIADD3 UR24, UPT, UPT, UR41, URZ, URZ ;  /* 0x000000ff29182290 */ /* 0x000fc8000fffe0ff */
[----:B-123--:R-:W-:-:S12]  /*1770*/  UIADD3 UR24, UPT, UPT, UR24, 0x1, URZ ;  /* 0x0000000118187890 */ /* 0x00efd8000fffe0ff */
.L_x_42:
[----:B------:R-:W-:Y:S01]  /*1780*/  UISETP.NE.AND UP0, UPT, UR48, URZ, UPT ;  /* 0x000000ff3000728c */ /* 0x000fe2000bf05270 */
[----:B------:R-:W1:Y:S08]  /*1790*/  S2UR UR48, SR_CgaCtaId ;  /* 0x00000000003079c3 */ /* 0x000e700000008800 */
[----:B------:R-:W-:Y:S05]  /*17a0*/  BRA.U UP0, `(.L_x_23) ;  /* 0x0000000100347547 */ /* 0x000fea000b800000 */
[----:B------:R-:W2:Y:S01]  /*17b0*/  S2R R0, SR_CgaCtaId ;  /* 0x0000000000007919 */ /* 0x000ea20000008800 */
[----:B------:R-:W-:-:S04]  /*17c0*/  MOV R2, 0x400 ;  /* 0x0000040000027802 */ /* 0x000fc80000000f00 */
[----:B--2---:R-:W-:Y:S02]  /*17d0*/  LEA R0, R0, R2, 0x18 ;  /* 0x0000000200007211 */ /* 0x004fe400078ec0ff */
[----:B------:R-:W-:-:S03]  /*17e0*/  SHF.L.U32 R2, R8, 0x1f, RZ ;  /* 0x0000001f08027819 */ /* 0x000fc600000006ff */
[----:B------:R-:W-:-:S04]  /*17f0*/  IMAD R0, R9, 0x8, R0 ;  /* 0x0000000809007824 */ /* 0x000fc800078e0200 */
[----:B------:R-:W2:Y:S02]  /*1800*/  SYNCS.PHASECHK.TRANS64.TRYWAIT P0, [R0+URZ+0xd0], R2 ;  /* 0x0000d002000075a7 */ /* 0x000ea400080011ff */
[----:B--2---:R-:W-:Y:S05]  /*1810*/  @!P0 BRA `(.L_x_24) ;  /* 0x0000004c00c88947 */ /* 0x004fea0003800000 */
.L_x_102:
[----:B------:R-:W-:Y:S01]  /*1820*/  VIADD R9, R9, 0x1 ;  /* 0x0000000109097836 */ /* 0x000fe20000000000 */
[----:B------:R2:W-:Y:S04]  /*1830*/  SYNCS.ARRIVE.TRANS64.A1T0 RZ, [R0+URZ+0xc0], RZ ;  /* 0x0000c0ff00ff79a7 */ /* 0x0005e800081000ff */
[----:B------:R-:W-:-:S04]  /*1840*/  ISETP.NE.AND P0, PT, R9, 0x2, PT ;  /* 0x000000020900780c */ /* 0x000fc80003f05270 */
[----:B------:R-:W-:Y:S02]  /*1850*/  SEL R9, R9, RZ, P0 ;  /* 0x000000ff09097207 */ /* 0x000fe40000000000 */
[----:B--2---:R-:W-:-:S04]  /*1860*/  SEL R0, RZ, 0x1, P0 ;  /* 0x00000001ff007807 */ /* 0x004fc80000000000 */
[----:B------:R-:W-:-:S07]  /*1870*/  LOP3.LUT R8, R8, R0, RZ, 0x3c, !PT ;  /* 0x0000000008087212 */ /* 0x000fce00078e3cff */
.L_x_23:
[----:B------:R-:W-:Y:S01]  /*1880*/  UMOV UR6, 0x400 ;  /* 0x0000040000067882 */ /* 0x000fe20000000000 */
[----:B------:R-:W-:Y:S01]  /*1890*/  SHF.L.U32 R0, R12, 0x1f, RZ ;  /* 0x0000001f0c007819 */ /* 0x000fe200000006ff */
[----:B-1----:R-:W-:Y:S02]  /*18a0*/  ULEA UR6, UR48, UR6, 0x18 ;  /* 0x0000000630067291 */ /* 0x002fe4000f8ec0ff */
[----:B------:R-:W-:Y:S02]  /*18b0*/  UISETP.GE.U32.AND UP0, UPT, UR47, 0x7f, UPT ;  /* 0x0000007f2f00788c */ /* 0x000fe4000bf06070 */
[----:B------:R-:W-:Y:S02]  /*18c0*/  ULEA UR4, UR5, UR6, 0x3 ;  /* 0x0000000605047291 */ /* 0x000fe4000f8e18ff */
[----:B------:R-:W-:Y:S02]  /*18d0*/  USHF.L.U32 UR11, UR45, 0x6, URZ ;  /* 0x000000062d0b7899 */ /* 0x000fe400080006ff */
[----:B------:R-:W-:Y:S01]  /*18e0*/  ULEA UR35, UR46, UR44, 0x6 ;  /* 0x0000002c2e237291 */ /* 0x000fe2000f8e30ff */
[----:B------:R-:W-:-:S04]  /*18f0*/  UMOV UR13, URZ ;  /* 0x000000ff000d7c82 */ /* 0x000fc80008000000 */
[----:B------:R1:W2:Y:S01]  /*1900*/  SYNCS.PHASECHK.TRANS64.TRYWAIT P0, [UR4+0x20], R0 ;  /* 0x00002000ff0075a7 */ /* 0x0002a20008001104 */
[----:B------:R-:W-:Y:S06]  /*1910*/  BRA.U !UP0, `(.L_x_25) ;  /* 0x0000000108bc7547 */ /* 0x000fec000b800000 */
[----:B------:R-:W-:Y:S01]  /*1920*/  UMOV UR7, URZ ;  /* 0x000000ff00077c82 */ /* 0x000fe20008000000 */
[----:B------:R-:W-:-:S05]  /*1930*/  UMOV UR4, UR5 ;  /* 0x0000000500047c82 */ /* 0x000fca0008000000 */
.L_x_31:
[----:B------:R-:W-:Y:S01]  /*1940*/  ULEA UR33, UR4, UR6, 0x3 ;  /* 0x0000000604217291 */ /* 0x000fe2000f8e18ff */
[----:B--2---:R-:W-:Y:S01]  /*1950*/  @!P3 MOV R2, 0x2000 ;  /* 0x000020000002b802 */ /* 0x004fe20000000f00 */
[----:B--2-4-:R-:W-:Y:S10]  /*1960*/  @P0 BRA `(.L_x_26) ;  /* 0x00000000000c0947 */ /* 0x014ff40003800000 */
[----:B------:R-:W-:-:S04]  /*1970*/  SHF.L.U32 R3, R12, 0x1f, RZ ;  /* 0x0000001f0c037819 */ /* 0x000fc800000006ff */
[----:B------:R-:W2:Y:S02]  /*1980*/  SYNCS.PHASECHK.TRANS64.TRYWAIT P0, [UR33+0x20], R3 ;  /* 0x00002003ff0075a7 */ /* 0x000ea40008001121 */
[----:B--2---:R-:W-:Y:S05]  /*1990*/  @!P0 BRA `(.L_x_27) ;  /* 0x0000004c007c8947 */ /* 0x004fea0003800000 */
.L_x_26:
[----:B------:R2:W-:Y:S01]  /*19a0*/  @!P3 SYNCS.ARRIVE.TRANS64 RZ, [UR33], R2 ;  /* 0x00000002ffffb9a7 */ /* 0x0005e20008000021 */
[----:B------:R-:W-:-:S04]  /*19b0*/  ULOP3.LUT UR5, UR25, 0x2, URZ, 0xfc, !UPT ;  /* 0x0000000219057892 */ /* 0x000fc8000f8efcff */
[----:B------:R-:W-:-:S09]  /*19c0*/  UISETP.NE.AND UP0, UPT, UR5, 0x2, UPT ;  /* 0x000000020500788c */ /* 0x000fd2000bf05270 */
[----:B------:R-:W-:Y:S05]  /*19d0*/  BRA.U UP0, `(.L_x_28) ;  /* 0x0000000100047547 */ /* 0x000fea000b800000 */
[----:B------:R-:W-:Y:S05]  /*19e0*/  BPT.TRAP 0x1 ;  /* 0x000000040000795c */ /* 0x000fea0000300000 */
.L_x_28:
[----:B------:R-:W-:Y:S04]  /*19f0*/  BSSY.RECONVERGENT B0, `(.L_x_29) ;  /* 0x0000003000007945 */ /* 0x000fe80003800200 */
[----:B------:R-:W-:Y:S05]  /*1a00*/  @P2 BRA `(.L_x_30) ;  /* 0x0000000000042947 */ /* 0x000fea0003800000 */
[----:B------:R-:W-:Y:S05]  /*1a10*/  BPT.TRAP 0x1 ;  /* 0x000000040000795c */ /* 0x000fea0000300000 */
.L_x_30:
[----:B------:R-:W-:Y:S05]  /*1a20*/  BSYNC.RECONVERGENT B0 ;  /* 0x0000000000007941 */ /* 0x000fea0003800200 */
.L_x_29:
[----:B------:R-:W-:Y:S02]  /*1a30*/  UIADD3 UR5, UPT, UPT, UR4, 0x1, URZ ;  /* 0x0000000104057890 */ /* 0x000fe4000fffe0ff */
[----:B------:R-:W-:Y:S02]  /*1a40*/  UIADD3 UR16, UP1, UPT, UR28, 0x80, URZ ;  /* 0x000000801c107890 */ /* 0x000fe4000ff3e0ff */
[----:B------:R-:W-:Y:S02]  /*1a50*/  UISETP.NE.AND UP0, UPT, UR5, 0x4, UPT ;  /* 0x000000040500788c */ /* 0x000fe4000bf05270 */
[----:B------:R-:W-:Y:S02]  /*1a60*/  USHF.L.U32 UR34, UR7, 0x6, URZ ;  /* 0x0000000607227899 */ /* 0x000fe400080006ff */
[----:B------:R-:W-:Y:S02]  /*1a70*/  USEL UR9, URZ, 0x1, UP0 ;  /* 0x00000001ff097887 */ /* 0x000fe40008000000 */
[----:B------:R-:W-:-:S02]  /*1a80*/  USEL UR5, UR5, URZ, UP0 ;  /* 0x000000ff05057287 */ /* 0x000fc40008000000 */
[----:B------:R-:W-:Y:S02]  /*1a90*/  UIADD3 UR14, UP0, UPT, UR28, 0x180, URZ ;  /* 0x000001801c0e7890 */ /* 0x000fe4000ff1e0ff */
[----:B------:R-:W-:Y:S01]  /*1aa0*/  ULEA UR8, UR5, UR6, 0x3 ;  /* 0x0000000605087291 */ /* 0x000fe2000f8e18ff */
[----:B------:R-:W-:Y:S01]  /*1ab0*/  LOP3.LUT R12, R12, UR9, RZ, 0x3c, !PT ;  /* 0x000000090c0c7c12 */ /* 0x000fe2000f8e3cff */
[----:B------:R-:W-:Y:S02]  /*1ac0*/  UIADD3.X UR17, UPT, UPT, URZ, UR29, URZ, UP1, !UPT ;  /* 0x0000001dff117290 */ /* 0x000fe40008ffe4ff */
[----:B------:R-:W-:Y:S01]  /*1ad0*/  UIADD3.X UR15, UPT, UPT, URZ, UR29, URZ, UP0, !UPT ;  /* 0x0000001dff0f7290 */ /* 0x000fe200087fe4ff */
[----:B-1----:R-:W-:Y:S01]  /*1ae0*/  SHF.L.U32 R0, R12, 0x1f, RZ ;  /* 0x0000001f0c007819 */ /* 0x002fe200000006ff */
[----:B------:R-:W-:Y:S01]  /*1af0*/  UMOV UR18, 0x0 ;  /* 0x0000000000127882 */ /* 0x000fe20000000000 */
[----:B------:R-:W-:Y:S01]  /*1b00*/  UMOV UR19, 0x10000000 ;  /* 0x1000000000137882 */ /* 0x000fe20000000000 */
[----:B------:R-:W-:Y:S01]  /*1b10*/  UMOV UR12, UR36 ;  /* 0x00000024000c7c82 */ /* 0x000fe20008000000 */
[----:B------:R3:W4:Y:S01]  /*1b20*/  SYNCS.PHASECHK.TRANS64.TRYWAIT P0, [UR8+0x20], R0 ;  /* 0x00002000ff0075a7 */ /* 0x0007220008001108 */
[----:B------:R-:W-:Y:S01]  /*1b30*/  USHF.L.U32 UR8, UR4, 0xc, URZ ;  /* 0x0000000c04087899 */ /* 0x000fe200080006ff */
[----:B------:R-:W-:-:S02]  /*1b40*/  UMOV UR9, UR33 ;  /* 0x0000002100097c82 */ /* 0x000fc40008000000 */
[----:B------:R-:W-:Y:S01]  /*1b50*/  UMOV UR4, 0x30000 ;  /* 0x0003000000047882 */ /* 0x000fe20000000000 */
[----:B------:R-:W-:Y:S02]  /*1b60*/  ULOP3.LUT UR32, UR8, UR21, URZ, 0xfc, !UPT ;  /* 0x0000001508207292 */ /* 0x000fe4000f8efcff */
[----:B------:R-:W-:Y:S02]  /*1b70*/  UIADD3 UR8, UPT, UPT, UR6, 0x6400, UR8 ;  /* 0x0000640006087890 */ /* 0x000fe4000fffe008 */
[----:B------:R-:W-:Y:S01]  /*1b80*/  UIADD3 UR32, UPT, UPT, UR6, 0x2400, UR32 ;  /* 0x0000240006207890 */ /* 0x000fe2000fffe020 */
[----:B------:R-:W-:Y:S01]  /*1b90*/  UMOV UR10, UR34 ;  /* 0x00000022000a7c82 */ /* 0x000fe20008000000 */
[----:B------:R-:W-:Y:S01]  /*1ba0*/  UIADD3 UR7, UPT, UPT, UR7, 0x1, URZ ;  /* 0x0000000107077890 */ /* 0x000fe2000fffe0ff */
[----:B------:R-:W-:-:S03]  /*1bb0*/  UMOV UR13, UR24 ;  /* 0x00000018000d7c82 */ /* 0x000fc60008000000 */
[----:B------:R-:W-:-:S03]  /*1bc0*/  UISETP.NE.AND UP0, UPT, UR7, UR24, UPT ;  /* 0x000000180700728c */ /* 0x000fc6000bf05270 */
[----:B------:R1:W-:Y:S01]  /*1bd0*/  UTMALDG.3D.MULTICAST [UR32], [UR16], UR4, desc[UR18] ;  /* 0x00001220100073b4 */ /* 0x0003e20008011804 */
[----:B------:R3:W-:Y:S01]  /*1be0*/  UTMALDG.3D [UR8], [UR14], desc[UR18] ;  /* 0x000012080e0075b4 */ /* 0x0007e20008011000 */
[----:B-1----:R-:W-:-:S04]  /*1bf0*/  UMOV UR4, UR5 ;  /* 0x0000000500047c82 */ /* 0x002fc80008000000 */
[----:B---3--:R-:W-:Y:S05]  /*1c00*/  BRA.U UP0, `(.L_x_31) ;  /* 0xfffffffd004c7547 */ /* 0x008fea000b83ffff */
.L_x_25:
[----:B------:R-:W-:Y:S01]  /*1c10*/  ULEA UR4, UR5, UR6, 0x3 ;  /* 0x0000000605047291 */ /* 0x000fe2000f8e18ff */
[----:B-1----:R-:W-:Y:S01]  /*1c20*/  SHF.L.U32 R0, R12, 0x1f, RZ ;  /* 0x0000001f0c007819 */ /* 0x002fe200000006ff */
[----:B------:R-:W-:Y:S01]  /*1c30*/  @!P1 SYNCS.ARRIVE.TRANS64.A1T0 RZ, [UR6+0x58], RZ ;  /* 0x000058ffffff99a7 */ /* 0x000fe20008100006 */
[----:B------:R-:W-:-:S06]  /*1c40*/  UISETP.GT.AND UP0, UPT, UR42, UR41, UPT ;  /* 0x000000292a00728c */ /* 0x000fcc000bf04270 */
[----:B--2-4-:R1:W2:Y:S03]  /*1c50*/  SYNCS.PHASECHK.TRANS64.TRYWAIT P0, [UR4+0x20], R0 ;  /* 0x00002000ff0075a7 */ /* 0x0142a60008001104 */
[----:B------:R-:W-:Y:S05]  /*1c60*/  BRA.U !UP0, `(.L_x_32) ;  /* 0x0000000108c07547 */ /* 0x000fea000b800000 */
[----:B------:R-:W-:Y:S01]  /*1c70*/  UIADD3 UR26, UPT, UPT, UR43, UR13, URZ ;  /* 0x0000000d2b1a7290 */ /* 0x000fe2000fffe0ff */
[----:B------:R-:W-:-:S11]  /*1c80*/  UMOV UR4, UR5 ;  /* 0x0000000500047c82 */ /* 0x000fd60008000000 */
.L_x_38:
[----:B------:R-:W-:Y:S01]  /*1c90*/  ULEA UR17, UR4, UR6, 0x3 ;  /* 0x0000000604117291 */ /* 0x000fe2000f8e18ff */
[----:B--2---:R-:W-:Y:S01]  /*1ca0*/  @!P3 MOV R2, 0x2000 ;  /* 0x000020000002b802 */ /* 0x004fe20000000f00 */
[----:B--2-4-:R-:W-:Y:S10]  /*1cb0*/  @P0 BRA `(.L_x_33) ;  /* 0x00000000000c0947 */ /* 0x014ff40003800000 */
[----:B------:R-:W-:-:S04]  /*1cc0*/  SHF.L.U32 R3, R12, 0x1f, RZ ;  /* 0x0000001f0c037819 */ /* 0x000fc800000006ff */
[----:B------:R-:W2:Y:S02]  /*1cd0*/  SYNCS.PHASECHK.TRANS64.TRYWAIT P0, [UR17+0x20], R3 ;  /* 0x00002003ff0075a7 */ /* 0x000ea40008001111 */
[----:B--2---:R-:W-:Y:S05]  /*1ce0*/  @!P0 BRA `(.L_x_34) ;  /* 0x0000004800c08947 */ /* 0x004fea0003800000 */
.L_x_33:
[----:B------:R2:W-:Y:S01]  /*1cf0*/  @!P3 SYNCS.ARRIVE.TRANS64 RZ, [UR17], R2 ;  /* 0x00000002ffffb9a7 */ /* 0x0005e20008000011 */
[----:B------:R-:W-:-:S04]  /*1d00*/  ULOP3.LUT UR5, UR25, 0x2, URZ, 0xfc, !UPT ;  /* 0x0000000219057892 */ /* 0x000fc8000f8efcff */
[----:B------:R-:W-:-:S09]  /*1d10*/  UISETP.NE.AND UP0, UPT, UR5, 0x2, UPT ;  /* 0x000000020500788c */ /* 0x000fd2000bf05270 */
[----:B------:R-:W-:Y:S05]  /*1d20*/  BRA.U UP0, `(.L_x_35) ;  /* 0x0000000100047547 */ /* 0x000fea000b800000 */
[----:B------:R-:W-:Y:S05]  /*1d30*/  BPT.TRAP 0x1 ;  /* 0x000000040000795c */ /* 0x000fea0000300000 */
.L_x_35:
[----:B------:R-:W-:Y:S04]  /*1d40*/  BSSY.RECONVERGENT B0, `(.L_x_36) ;  /* 0x0000003000007945 */ /* 0x000fe80003800200 */
[----:B------:R-:W-:Y:S05]  /*1d50*/  @P2 BRA `(.L_x_37) ;  /* 0x0000000000042947 */ /* 0x000fea0003800000 */
[----:B------:R-:W-:Y:S05]  /*1d60*/  BPT.TRAP 0x1 ;  /* 0x000000040000795c */ /* 0x000fea0000300000 */
.L_x_37:
[----:B------:R-:W-:Y:S05]  /*1d70*/  BSYNC.RECONVERGENT B0 ;  /* 0x0000000000007941 */ /* 0x000fea0003800200 */
.L_x_36:
[----:B------:R-:W-:Y:S02]  /*1d80*/  UIADD3 UR5, UPT, UPT, UR4, 0x1, URZ ;  /* 0x0000000104057890 */ /* 0x000fe4000fffe0ff */
[----:B------:R-:W-:Y:S02]  /*1d90*/  UIADD3 UR14, UP1, UPT, UR28, 0x80, URZ ;  /* 0x000000801c0e7890 */ /* 0x000fe4000ff3e0ff */
[----:B------:R-:W-:Y:S02]  /*1da0*/  UISETP.NE.AND UP0, UPT, UR5, 0x4, UPT ;  /* 0x000000040500788c */ /* 0x000fe4000bf05270 */
[----:B------:R-:W-:Y:S02]  /*1db0*/  USHF.L.U32 UR18, UR13, 0x6, URZ ;  /* 0x000000060d127899 */ /* 0x000fe400080006ff */
[----:B------:R-:W-:Y:S02]  /*1dc0*/  USEL UR8, URZ, 0x1, UP0 ;  /* 0x00000001ff087887 */ /* 0x000fe40008000000 */
[----:B------:R-:W-:-:S02]  /*1dd0*/  USEL UR5, UR5, URZ, UP0 ;  /* 0x000000ff05057287 */ /* 0x000fc40008000000 */
[----:B------:R-:W-:Y:S02]  /*1de0*/  UIADD3 UR22, UP0, UPT, UR28, 0x180, URZ ;  /* 0x000001801c167890 */ /* 0x000fe4000ff1e0ff */
[----:B------:R-:W-:Y:S01]  /*1df0*/  LOP3.LUT R12, R12, UR8, RZ, 0x3c, !PT ;  /* 0x000000080c0c7c12 */ /* 0x000fe2000f8e3cff */
[----:B------:R-:W-:Y:S02]  /*1e00*/  USHF.L.U32 UR8, UR4, 0xc, URZ ;  /* 0x0000000c04087899 */ /* 0x000fe400080006ff */
[----:B------:R-:W-:Y:S01]  /*1e10*/  ULEA UR7, UR5, UR6, 0x3 ;  /* 0x0000000605077291 */ /* 0x000fe2000f8e18ff */
[----:B-1----:R-:W-:Y:S01]  /*1e20*/  SHF.L.U32 R0, R12, 0x1f, RZ ;  /* 0x0000001f0c007819 */ /* 0x002fe200000006ff */
[----:B------:R-:W-:Y:S02]  /*1e30*/  ULOP3.LUT UR16, UR8, UR21, URZ, 0xfc, !UPT ;  /* 0x0000001508107292 */ /* 0x000fe4000f8efcff */
[----:B------:R-:W-:Y:S02]  /*1e40*/  UIADD3.X UR15, UPT, UPT, URZ, UR29, URZ, UP1, !UPT ;  /* 0x0000001dff0f7290 */ /* 0x000fe40008ffe4ff */
[----:B------:R-:W-:-:S02]  /*1e50*/  UIADD3 UR16, UPT, UPT, UR6, 0x2400, UR16 ;  /* 0x0000240006107890 */ /* 0x000fc4000fffe010 */
[----:B------:R-:W-:Y:S01]  /*1e60*/  UIADD3 UR8, UPT, UPT, UR6, 0x6400, UR8 ;  /* 0x0000640006087890 */ /* 0x000fe2000fffe008 */
[----:B------:R3:W4:Y:S01]  /*1e70*/  SYNCS.PHASECHK.TRANS64.TRYWAIT P0, [UR7+0x20], R0 ;  /* 0x00002000ff0075a7 */ /* 0x0007220008001107 */
[----:B------:R-:W-:Y:S01]  /*1e80*/  UIADD3.X UR23, UPT, UPT, URZ, UR29, URZ, UP0, !UPT ;  /* 0x0000001dff177290 */ /* 0x000fe200087fe4ff */
[----:B------:R-:W-:Y:S01]  /*1e90*/  UMOV UR4, 0x30000 ;  /* 0x0003000000047882 */ /* 0x000fe20000000000 */
[----:B------:R-:W-:Y:S01]  /*1ea0*/  UMOV UR30, 0x0 ;  /* 0x00000000001e7882 */ /* 0x000fe20000000000 */
[----:B------:R-:W-:Y:S01]  /*1eb0*/  UMOV UR31, 0x10000000 ;  /* 0x10000000001f7882 */ /* 0x000fe20000000000 */
[----:B------:R-:W-:Y:S01]  /*1ec0*/  UMOV UR19, UR35 ;  /* 0x0000002300137c82 */ /* 0x000fe20008000000 */
[----:B------:R-:W-:Y:S01]  /*1ed0*/  UMOV UR20, UR36 ;  /* 0x0000002400147c82 */ /* 0x000fe20008000000 */
[----:B------:R-:W-:Y:S01]  /*1ee0*/  UMOV UR12, UR36 ;  /* 0x00000024000c7c82 */ /* 0x000fe20008000000 */
[----:B------:R-:W-:Y:S01]  /*1ef0*/  UMOV UR9, UR17 ;  /* 0x0000001100097c82 */ /* 0x000fe20008000000 */
[----:B------:R-:W-:Y:S01]  /*1f00*/  UMOV UR10, UR18 ;  /* 0x00000012000a7c82 */ /* 0x000fe20008000000 */
[----:B------:R1:W-:Y:S01]  /*1f10*/  UTMALDG.3D.MULTICAST [UR16], [UR14], UR4, desc[UR30] ;  /* 0x00001e100e0073b4 */ /* 0x0003e20008011804 */
[----:B------:R-:W-:-:S04]  /*1f20*/  UIADD3 UR13, UPT, UPT, UR13, 0x1, URZ ;  /* 0x000000010d0d7890 */ /* 0x000fc8000fffe0ff */
[----:B------:R-:W-:Y:S01]  /*1f30*/  UISETP.NE.AND UP0, UPT, UR13, UR26, UPT ;  /* 0x0000001a0d00728c */ /* 0x000fe2000bf05270 */
[----:B------:R3:W-:Y:S01]  /*1f40*/  UTMALDG.3D [UR8], [UR22], desc[UR30] ;  /* 0x00001e08160075b4 */ /* 0x0007e20008011000 */
[----:B-1----:R-:W-:-:S07]  /*1f50*/  UMOV UR4, UR5 ;  /* 0x0000000500047c82 */ /* 0x002fce0008000000 */
[----:B---3--:R-:W-:Y:S05]  /*1f60*/  BRA.U UP0, `(.L_x_38) ;  /* 0xfffffffd00487547 */ /* 0x008fea000b83ffff */
.L_x_32:
[C---:B------:R-:W-:Y:S01]  /*1f70*/  LEA R3, R11.reuse, UR6, 0x3 ;  /* 0x000000060b037c11 */ /* 0x040fe2000f8e18ff */
[----:B------:R-:W-:Y:S01]  /*1f80*/  NOP ;  /* 0x0000000000007918 */ /* 0x000fe20000000000 */
[----:B-1----:R-:W-:Y:S02]  /*1f90*/  SHF.L.U32 R0, R10, 0x1f, RZ ;  /* 0x0000001f0a007819 */ /* 0x002fe400000006ff */
[----:B------:R-:W-:Y:S02]  /*1fa0*/  LEA R4, R11, UR6, 0x4 ;  /* 0x000000060b047c11 */ /* 0x000fe4000f8e20ff */
[----:B--2-4-:R-:W1:Y:S02]  /*1fb0*/  SYNCS.PHASECHK.TRANS64.TRYWAIT P0, [R3+URZ+0x60], R0 ;  /* 0x00006000030075a7 */ /* 0x014e6400080011ff */
[----:B-1----:R-:W-:Y:S05]  /*1fc0*/  @!P0 BRA `(.L_x_39) ;  /* 0x0000004800208947 */ /* 0x002fea0003800000 */
.L_x_105:
[----:B------:R-:W2:Y:S01]  /*1fd0*/  LDS.128 R4, [R4+0xf0] ;  /* 0x0000f00004047984 */ /* 0x000ea20000000c00 */
[----:B------:R-:W-:Y:S01]  /*1fe0*/  UISETP.GE.AND UP0, UPT, UR40, 0x1, UPT ;  /* 0x000000012800788c */ /* 0x000fe2000bf06270 */
[----:B------:R-:W-:Y:S01]  /*1ff0*/  @!PT LDS RZ, [RZ] ;  /* 0x00000000fffff984 */ /* 0x000fe20000000800 */
[----:B------:R-:W-:Y:S01]  /*2000*/  @!PT LDS RZ, [RZ] ;  /* 0x00000000fffff984 */ /* 0x000fe20000000800 */
[----:B------:R-:W-:Y:S01]  /*2010*/  @!PT LDS RZ, [RZ] ;  /* 0x00000000fffff984 */ /* 0x000fe20000000800 */
[----:B------:R-:W-:Y:S01]  /*2020*/  @!PT LDS RZ, [RZ] ;  /* 0x00000000fffff984 */ /* 0x000fe20000000800 */
[----:B------:R3:W-:Y:S06]  /*2030*/  MEMBAR.ALL.CTA ;  /* 0x0000000000007992 */ /* 0x0007ec0000008000 */
[----:B---3--:R-:W3:Y:S01]  /*2040*/  FENCE.VIEW.ASYNC.S ;  /* 0x00000000000073c6 */ /* 0x008ee20000000000 */
[----:B--2---:R-:W-:-:S13]  /*2050*/  LOP3.LUT P0, RZ, R6, 0x1, RZ, 0xc0, !PT ;  /* 0x0000000106ff7812 */ /* 0x004fda000780c0ff */
[----:B---3--:R-:W-:Y:S01]  /*2060*/  VOTEU.ANY UP1, P0 ;  /* 0x0000000000ff7886 */ /* 0x008fe20000020100 */
[----:B------:R-:W-:-:S13]  /*2070*/  PLOP3.LUT P0, PT, PT, PT, UP1, 0x80, 0x8 ;  /* 0x000000000008781c */ /* 0x000fda0003f0f018 */
[----:B-1----:R-:W-:Y:S02]  /*2080*/  @P0 LOP3.LUT R0, R5, 0xffff, RZ, 0xc0, !PT ;  /* 0x0000ffff05000812 */ /* 0x002fe400078ec0ff */
[----:B------:R-:W-:Y:S02]  /*2090*/  @P0 MOV R2, R4 ;  /* 0x0000000400020202 */ /* 0x000fe40000000f00 */
[----:B------:R-:W-:Y:S01]  /*20a0*/  @P0 R2UR UR7, R0 ;  /* 0x00000000000702ca */ /* 0x000fe200000e0000 */
[----:B------:R-:W-:Y:S01]  /*20b0*/  VIADD R0, R3, 0x70 ;  /* 0x0000007003007836 */ /* 0x000fe20000000000 */
[----:B------:R-:W-:Y:S02]  /*20c0*/  @P0 SHF.R.U32.HI R4, RZ, 0x10, R5 ;  /* 0x00000010ff040819 */ /* 0x000fe40000011605 */
[----:B------:R-:W-:Y:S02]  /*20d0*/  @P0 R2UR UR8, R2 ;  /* 0x00000000020802ca */ /* 0x000fe400000e0000 */
[----:B------:R-:W-:-:S02]  /*20e0*/  PRMT R0, RZ, 0x654, R0 ;  /* 0x00000654ff007816 */ /* 0x000fc40000000000 */
[----:B------:R-:W-:Y:S02]  /*20f0*/  @P0 R2UR UR4, R4 ;  /* 0x00000000040402ca */ /* 0x000fe400000e0000 */
[----:B------:R1:W-:Y:S03]  /*2100*/  SYNCS.ARRIVE.TRANS64.RED.A1T0 RZ, [R0+URZ], RZ ;  /* 0x000000ff00ff79a7 */ /* 0x0003e600081004ff */
[----:B------:R-:W-:-:S04]  /*2110*/  @UP1 UMOV UR27, UR7 ;  /* 0x00000007001b1c82 */ /* 0x000fc80008000000 */
[----:B------:R-:W-:-:S04]  /*2120*/  @UP1 UMOV UR37, UR8 ;  /* 0x0000000800251c82 */ /* 0x000fc80008000000 */
[----:B------:R-:W-:Y:S01]  /*2130*/  @UP1 UMOV UR36, UR4 ;  /* 0x0000000400241c82 */ /* 0x000fe20008000000 */
[----:B------:R-:W-:Y:S05]  /*2140*/  BRA.U !UP0, `(.L_x_40) ;  /* 0x0000000108d47547 */ /* 0x000fea000b800000 */
[----:B------:R-:W2:Y:S01]  /*2150*/  LDCU.128 UR12, c[0x0][0xb10] ;  /* 0x00016200ff0c77ac */ /* 0x000ea20008000c00 */
[----:B------:R-:W3:Y:S01]  /*2160*/  LDCU UR26, c[0x0][0xb20] ;  /* 0x00016400ff1a77ac */ /* 0x000ee20008000800 */
[----:B------:R-:W4:Y:S01]  /*2170*/  LDCU UR20, c[0x0][0xb0c] ;  /* 0x00016180ff1477ac */ /* 0x000f220008000800 */
[----:B------:R-:W1:Y:S01]  /*2180*/  LDCU.64 UR10, c[0x0][0xb28] ;  /* 0x00016500ff0a77ac */ /* 0x000e620008000a00 */
[----:B------:R-:W-:Y:S02]  /*2190*/  UISETP.NE.AND UP3, UPT, UR40, 0x1, UPT ;  /* 0x000000012800788c */ /* 0x000fe4000bf65270 */
[----:B--2---:R-:W-:Y:S02]  /*21a0*/  UIMAD.WIDE.U32 UR16, UR38, UR15, URZ ;  /* 0x0000000f261072a5 */ /* 0x004fe4000f8e00ff */
[----:B------:R-:W-:Y:S02]  /*21b0*/  UIMAD.WIDE.U32 UR8, UR39, UR12, URZ ;  /* 0x0000000c270872a5 */ /* 0x000fe4000f8e00ff */
[----:B------:R-:W-:-:S02]  /*21c0*/  UISETP.NE.AND UP0, UPT, UR14, 0x1, UPT ;  /* 0x000000010e00788c */ /* 0x000fc4000bf05270 */
[----:B------:R-:W-:Y:S01]  /*21d0*/  UIMAD.WIDE.U32 UR22, UR27, UR15, URZ ;  /* 0x0000000f1b1672a5 */ /* 0x000fe2000f8e00ff */
[----:B------:R-:W-:Y:S02]  /*21e0*/  UMOV UR16, UR17 ;  /* 0x0000001100107c82 */ /* 0x000fe40008000000 */
[----:B------:R-:W-:Y:S01]  /*21f0*/  UMOV UR8, UR9 ;  /* 0x0000000900087c82 */ /* 0x000fe20008000000 */
[----:B---3--:R-:W-:Y:S02]  /*2200*/  USHF.R.U32.HI UR16, URZ, UR26, UR16 ;  /* 0x0000001aff107299 */ /* 0x008fe40008011610 */
[----:B----4-:R-:W-:Y:S02]  /*2210*/  UISETP.NE.AND UP2, UPT, UR20, 0x1, UPT ;  /* 0x000000011400788c */ /* 0x010fe4000bf45270 */
[----:B------:R-:W-:Y:S02]  /*2220*/  USHF.R.U32.HI UR8, URZ, UR13, UR8 ;  /* 0x0000000dff087299 */ /* 0x000fe40008011608 */
[----:B------:R-:W-:-:S02]  /*2230*/  USEL UR7, UR38, UR16, !UP0 ;  /* 0x0000001026077287 */ /* 0x000fc4000c000000 */
[----:B------:R-:W-:Y:S02]  /*2240*/  USEL UR8, UR39, UR8, !UP2 ;  /* 0x0000000827087287 */ /* 0x000fe4000d000000 */
[----:B-1----:R-:W-:Y:S01]  /*2250*/  UIMAD.WIDE.U32 UR16, UR7, UR10, URZ ;  /* 0x0000000a071072a5 */ /* 0x002fe2000f8e00ff */
[----:B------:R-:W-:Y:S01]  /*2260*/  UMOV UR4, UR23 ;  /* 0x0000001700047c82 */ /* 0x000fe20008000000 */
[----:B------:R-:W-:Y:S02]  /*2270*/  UIMAD.WIDE.U32 UR18, UR37, UR12, URZ ;  /* 0x0000000c251272a5 */ /* 0x000fe4000f8e00ff */
[----:B------:R-:W-:-:S03]  /*2280*/  UIMAD.WIDE.U32 UR22, UR8, UR10, URZ ;  /* 0x0000000a081672a5 */ /* 0x000fc6000f8e00ff */
[----:B------:R-:W-:Y:S01]  /*2290*/  UMOV UR16, UR17 ;  /* 0x0000001100107c82 */ /* 0x000fe20008000000 */
[----:B------:R-:W-:Y:S02]  /*22a0*/  USHF.R.U32.HI UR4, URZ, UR26, UR4 ;  /* 0x0000001aff047299 */ /* 0x000fe40008011604 */
[----:B------:R-:W-:Y:S01]  /*22b0*/  @UP3 USHF.R.U32.HI UR7, URZ, UR11, UR16 ;  /* 0x0000000bff073299 */ /* 0x000fe20008011610 */
[----:B------:R-:W-:Y:S01]  /*22c0*/  UMOV UR18, UR19 ;  /* 0x0000001300127c82 */ /* 0x000fe20008000000 */
[----:B------:R-:W-:Y:S01]  /*22d0*/  UMOV UR22, UR23 ;  /* 0x0000001700167c82 */ /* 0x000fe20008000000 */
[----:B------:R-:W-:Y:S02]  /*22e0*/  USHF.R.U32.HI UR13, URZ, UR13, UR18 ;  /* 0x0000000dff0d7299 */ /* 0x000fe40008011612 */
[----:B------:R-:W-:Y:S02]  /*22f0*/  USEL UR4, UR27, UR4, !UP0 ;  /* 0x000000041b047287 */ /* 0x000fe4000c000000 */
[----:B------:R-:W-:-:S02]  /*2300*/  @UP3 USHF.R.U32.HI UR8, URZ, UR11, UR22 ;  /* 0x0000000bff083299 */ /* 0x000fc40008011616 */
[----:B------:R-:W-:Y:S02]  /*2310*/  UIMAD UR9, UR40, UR7, URZ ;  /* 0x00000007280972a4 */ /* 0x000fe4000f8e02ff */
[----:B------:R-:W-:Y:S02]  /*2320*/  USEL UR7, UR37, UR13, !UP2 ;  /* 0x0000000d25077287 */ /* 0x000fe4000d000000 */
[----:B------:R-:W-:Y:S02]  /*2330*/  UIMAD UR12, UR40, UR8, URZ ;  /* 0x00000008280c72a4 */ /* 0x000fe4000f8e02ff */
[----:B------:R-:W-:Y:S02]  /*2340*/  UISETP.GE.AND UP0, UPT, UR4, UR9, UPT ;  /* 0x000000090400728c */ /* 0x000fe4000bf06270 */
[----:B------:R-:W-:Y:S02]  /*2350*/  UIMAD.WIDE.U32 UR16, UR4, UR10, URZ ;  /* 0x0000000a041072a5 */ /* 0x000fe4000f8e00ff */
[----:B------:R-:W-:-:S02]  /*2360*/  UISETP.GE.OR UP0, UPT, UR7, UR12, UP0 ;  /* 0x0000000c0700728c */ /* 0x000fc40008706670 */
        /* <DEDUP_REMOVED lines=19> */
.L_x_40:
[----:B------:R-:W2:Y:S02]  /*24a0*/  LDCU UR4, c[0x0][0xb30] ;  /* 0x00016600ff0477ac */ /* 0x000ea40008000800 */
[----:B--2---:R-:W-:-:S09]  /*24b0*/  UISETP.NE.AND UP0, UPT, UR4, 0x1, UPT ;  /* 0x000000010400788c */ /* 0x004fd2000bf05270 */
[----:B------:R-:W-:Y:S05]  /*24c0*/  BRA.U UP0, `(.L_x_41) ;  /* 0x0000000100447547 */ /* 0x000fea000b800000 */
[----:B------:R-:W2:Y:S01]  /*24d0*/  LDCU.128 UR12, c[0x0][0xb10] ;  /* 0x00016200ff0c77ac */ /* 0x000ea20008000c00 */
[----:B------:R-:W3:Y:S01]  /*24e0*/  LDCU UR16, c[0x0][0xb0c] ;  /* 0x00016180ff1077ac */ /* 0x000ee20008000800 */
[----:B------:R-:W4:Y:S01]  /*24f0*/  LDCU UR17, c[0x0][0xb20] ;  /* 0x00016400ff1177ac */ /* 0x000f220008000800 */
[----:B--2---:R-:W-:Y:S02]  /*2500*/  UIMAD.WIDE.U32 UR10, UR37, UR12, URZ ;  /* 0x0000000c250a72a5 */ /* 0x004fe4000f8e00ff */
[----:B------:R-:W-:Y:S02]  /*2510*/  UIMAD.WIDE.U32 UR8, UR27, UR15, URZ ;  /* 0x0000000f1b0872a5 */ /* 0x000fe4000f8e00ff */
[----:B---3--:R-:W-:Y:S02]  /*2520*/  UISETP.NE.AND UP2, UPT, UR16, 0x1, UPT ;  /* 0x000000011000788c */ /* 0x008fe4000bf45270 */
[----:B------:R-:W-:Y:S01]  /*2530*/  UISETP.NE.AND UP0, UPT, UR14, 0x1, UPT ;  /* 0x000000010e00788c */ /* 0x000fe2000bf05270 */
[----:B------:R-:W-:-:S02]  /*2540*/  UMOV UR7, UR11 ;  /* 0x0000000b00077c82 */ /* 0x000fc40008000000 */
[----:B------:R-:W-:Y:S01]  /*2550*/  UMOV UR4, UR9 ;  /* 0x0000000900047c82 */ /* 0x000fe20008000000 */
[----:B------:R-:W-:Y:S02]  /*2560*/  USHF.R.U32.HI UR7, URZ, UR13, UR7 ;  /* 0x0000000dff077299 */ /* 0x000fe40008011607 */
[----:B----4-:R-:W-:Y:S02]  /*2570*/  USHF.R.U32.HI UR4, URZ, UR17, UR4 ;  /* 0x00000011ff047299 */ /* 0x010fe40008011604 */
[----:B------:R-:W-:Y:S02]  /*2580*/  USEL UR7, UR37, UR7, !UP2 ;  /* 0x0000000725077287 */ /* 0x000fe4000d000000 */
[----:B------:R-:W-:-:S04]  /*2590*/  USEL UR4, UR27, UR4, !UP0 ;  /* 0x000000041b047287 */ /* 0x000fc8000c000000 */
[----:B------:R-:W-:Y:S02]  /*25a0*/  UIADD3 UR8, UPT, UPT, UR7, -UR4, URZ ;  /* 0x8000000407087290 */ /* 0x000fe4000fffe0ff */
[----:B------:R-:W-:Y:S02]  /*25b0*/  UIADD3 UR4, UPT, UPT, -UR7, UR4, URZ ;  /* 0x0000000407047290 */ /* 0x000fe4000fffe1ff */
[----:B------:R-:W-:Y:S02]  /*25c0*/  UIMAD UR27, UR8, UR14, UR27 ;  /* 0x0000000e081b72a4 */ /* 0x000fe4000f8e021b */
[----:B------:R-:W-:-:S12]  /*25d0*/  UIMAD UR37, UR4, UR16, UR37 ;  /* 0x00000010042572a4 */ /* 0x000fd8000f8e0225 */
.L_x_41:
[----:B------:R-:W-:Y:S01]  /*25e0*/  VIADD R11, R11, 0x1 ;  /* 0x000000010b0b7836 */ /* 0x000fe20000000000 */
[----:B------:R-:W-:Y:S01]  /*25f0*/  PLOP3.LUT P1, PT, PT, PT, PT, 0x80, 0x8 ;  /* 0x000000000008781c */ /* 0x000fe20003f2f070 */
[----:B------:R-:W-:Y:S02]  /*2600*/  UIADD3 UR46, UPT, UPT, UR37, UR60, URZ ;  /* 0x0000003c252e7290 */ /* 0x000fe4000fffe0ff */
[----:B------:R-:W-:Y:S01]  /*2610*/  UIADD3 UR45, UPT, UPT, UR27, UR57, URZ ;  /* 0x000000391b2d7290 */ /* 0x000fe2000fffe0ff */
[----:B------:R-:W-:-:S04]  /*2620*/  ISETP.NE.AND P0, PT, R11, 0x2, PT ;  /* 0x000000020b00780c */ /* 0x000fc80003f05270 */
[----:B-1----:R-:W-:Y:S02]  /*2630*/  SEL R0, RZ, 0x1, P0 ;  /* 0x00000001ff007807 */ /* 0x002fe40000000000 */
[----:B------:R-:W-:Y:S02]  /*2640*/  SEL R11, R11, RZ, P0 ;  /* 0x000000ff0b0b7207 */ /* 0x000fe40000000000 */
[----:B------:R-:W-:Y:S01]  /*2650*/  LOP3.LUT R10, R10, R0, RZ, 0x3c, !PT ;  /* 0x000000000a0a7212 */ /* 0x000fe200078e3cff */
[----:B------:R-:W-:Y:S06]  /*2660*/  BRA.U UP1, `(.L_x_42) ;  /* 0xfffffff101447547 */ /* 0x000fec000b83ffff */
[----:B------:R-:W-:Y:S01]  /*2670*/  UIADD3 UR7, UPT, UPT, UR6, 0x20, URZ ;  /* 0x0000002006077890 */ /* 0x000fe2000fffe0ff */
[----:B------:R-:W-:-:S03]  /*2680*/  SHF.L.U32 R2, R12, 0x1f, RZ ;  /* 0x0000001f0c027819 */ /* 0x000fc600000006ff */
[----:B------:R-:W-:-:S09]  /*2690*/  ULEA UR4, UR5, UR7, 0x3 ;  /* 0x0000000705047291 */ /* 0x000fd2000f8e18ff */
[----:B------:R-:W1:Y:S02]  /*26a0*/  SYNCS.PHASECHK.TRANS64.TRYWAIT P0, [UR4], R2 ;  /* 0x00000002ff0075a7 */ /* 0x000e640008001104 */
[----:B-1----:R-:W-:Y:S05]  /*26b0*/  @!P0 BRA `(.L_x_43) ;  /* 0x0000004000788947 */ /* 0x002fea0003800000 */
.L_x_107:
[----:B------:R-:W-:-:S04]  /*26c0*/  UIADD3 UR4, UPT, UPT, UR5, 0x1, URZ ;  /* 0x0000000105047890 */ /* 0x000fc8000fffe0ff */
[----:B------:R-:W-:-:S04]  /*26d0*/  UISETP.NE.AND UP0, UPT, UR4, 0x4, UPT ;  /* 0x000000040400788c */ /* 0x000fc8000bf05270 */
[----:B------:R-:W-:Y:S02]  /*26e0*/  USEL UR6, URZ, 0x1, UP0 ;  /* 0x00000001ff067887 */ /* 0x000fe40008000000 */
[----:B------:R-:W-:-:S04]  /*26f0*/  USEL UR4, UR4, URZ, UP0 ;  /* 0x000000ff04047287 */ /* 0x000fc80008000000 */
[----:B------:R-:W-:Y:S01]  /*2700*/  ULEA UR5, UR4, UR7, 0x3 ;  /* 0x0000000704057291 */ /* 0x000fe2000f8e18ff */
[----:B-1----:R-:W-:-:S04]  /*2710*/  LOP3.LUT R2, R12, UR6, RZ, 0x3c, !PT ;  /* 0x000000060c027c12 */ /* 0x002fc8000f8e3cff */
[----:B------:R-:W-:-:S04]  /*2720*/  SHF.L.U32 R3, R2, 0x1f, RZ ;  /* 0x0000001f02037819 */ /* 0x000fc800000006ff */
[----:B------:R-:W1:Y:S02]  /*2730*/  SYNCS.PHASECHK.TRANS64.TRYWAIT P0, [UR5], R3 ;  /* 0x00000003ff0075a7 */ /* 0x000e640008001105 */
[----:B-1----:R-:W-:Y:S05]  /*2740*/  @!P0 BRA `(.L_x_44) ;  /* 0x00000040006c8947 */ /* 0x002fea0003800000 */
.L_x_109:
[----:B------:R-:W-:-:S04]  /*2750*/  UIADD3 UR4, UPT, UPT, UR4, 0x1, URZ ;  /* 0x0000000104047890 */ /* 0x000fc8000fffe0ff */
[----:B------:R-:W-:-:S04]  /*2760*/  UISETP.NE.AND UP0, UPT, UR4, 0x4, UPT ;  /* 0x000000040400788c */ /* 0x000fc8000bf05270 */
[----:B------:R-:W-:Y:S02]  /*2770*/  USEL UR6, URZ, 0x1, UP0 ;  /* 0x00000001ff067887 */ /* 0x000fe40008000000 */
[----:B------:R-:W-:-:S04]  /*2780*/  USEL UR4, UR4, URZ, UP0 ;  /* 0x000000ff04047287 */ /* 0x000fc80008000000 */
[----:B------:R-:W-:Y:S01]  /*2790*/  ULEA UR5, UR4, UR7, 0x3 ;  /* 0x0000000704057291 */ /* 0x000fe2000f8e18ff */
[----:B------:R-:W-:-:S04]  /*27a0*/  LOP3.LUT R2, R2, UR6, RZ, 0x3c, !PT ;  /* 0x0000000602027c12 */ /* 0x000fc8000f8e3cff */
[----:B-1----:R-:W-:-:S04]  /*27b0*/  SHF.L.U32 R3, R2, 0x1f, RZ ;  /* 0x0000001f02037819 */ /* 0x002fc800000006ff */
[----:B------:R-:W1:Y:S02]  /*27c0*/  SYNCS.PHASECHK.TRANS64.TRYWAIT P0, [UR5], R3 ;  /* 0x00000003ff0075a7 */ /* 0x000e640008001105 */
[----:B-1----:R-:W-:Y:S05]  /*27d0*/  @!P0 BRA `(.L_x_45) ;  /* 0x0000004000608947 */ /* 0x002fea0003800000 */
.L_x_111:
[----:B------:R-:W-:-:S04]  /*27e0*/  UIADD3 UR4, UPT, UPT, UR4, 0x1, URZ ;  /* 0x0000000104047890 */ /* 0x000fc8000fffe0ff */
[----:B------:R-:W-:-:S04]  /*27f0*/  UISETP.NE.AND UP0, UPT, UR4, 0x4, UPT ;  /* 0x000000040400788c */ /* 0x000fc8000bf05270 */
[----:B------:R-:W-:Y:S02]  /*2800*/  USEL UR5, URZ, 0x1, UP0 ;  /* 0x00000001ff057887 */ /* 0x000fe40008000000 */
[----:B------:R-:W-:-:S04]  /*2810*/  USEL UR4, UR4, URZ, UP0 ;  /* 0x000000ff04047287 */ /* 0x000fc80008000000 */
[----:B------:R-:W-:Y:S01]  /*2820*/  ULEA UR4, UR4, UR7, 0x3 ;  /* 0x0000000704047291 */ /* 0x000fe2000f8e18ff */
[----:B------:R-:W-:-:S04]  /*2830*/  LOP3.LUT R2, R2, UR5, RZ, 0x3c, !PT ;  /* 0x0000000502027c12 */ /* 0x000fc8000f8e3cff */
[----:B------:R-:W-:Y:S01]  /*2840*/  SHF.L.U32 R2, R2, 0x1f, RZ ;  /* 0x0000001f02027819 */ /* 0x000fe200000006ff */
[----:B-1----:R-:W-:-:S07]  /*2850*/  IMAD.U32 R0, RZ, RZ, UR4 ;  /* 0x00000004ff007e24 */ /* 0x002fce000f8e00ff */
.L_x_46:
[----:B-1----:R1:W2:Y:S02]  /*2860*/  SYNCS.PHASECHK.TRANS64.TRYWAIT P0, [R0+URZ], R2 ;  /* 0x00000002000075a7 */ /* 0x0022a400080011ff */
[----:B--2---:R-:W-:Y:S05]  /*2870*/  @!P0 NANOSLEEP.SYNCS 0x989680 ;  /* 0x009896800000895d */ /* 0x004fea0003900000 */
[----:B------:R-:W2:Y:S02]  /*2880*/  @!P0 SYNCS.PHASECHK.TRANS64 P0, [R0+URZ], R2 ;  /* 0x00000002000085a7 */ /* 0x000ea400080010ff */
[----:B--2---:R-:W-:Y:S05]  /*2890*/  @P0 EXIT ;  /* 0x000000000000094d */ /* 0x004fea0003800000 */
[----:B------:R-:W-:Y:S05]  /*28a0*/  BRA `(.L_x_46) ;  /* 0xfffffffc00ec7947 */ /* 0x000fea000383ffff */
.L_x_22:
[----:B------:R-:W-:-:S04]  /*28b0*/  UISETP.NE.AND UP0, UPT, UR48, URZ, UPT ;  /* 0x000000ff3000728c */ /* 0x000fc8000bf05270 */
[----:B------:R-:W-:-:S09]  /*28c0*/  UISETP.NE.OR UP0, UPT, UR22, 0x1, UP0 ;  /* 0x000000011600788c */ /* 0x000fd20008705670 */
[----:B------:R-:W-:Y:S05]  /*28d0*/  BRA.U UP0, `(.L_x_47) ;  /* 0x0000000500487547 */ /* 0x000fea000b800000 */
[----:B------:R-:W-:Y:S01]  /*28e0*/  ISETP.GE.U32.AND P2, PT, R0, 0x2, PT ;  /* 0x000000020000780c */ /* 0x000fe20003f46070 */
[----:B------:R-:W-:Y:S01]  /*28f0*/  IMAD.MOV.U32 R12, RZ, RZ, 0x1 ;  /* 0x00000001ff0c7424 */ /* 0x000fe200078e00ff */
[----:B------:R-:W-:Y:S02]  /*2900*/  CS2R R10, SRZ ;  /* 0x00000000000a7805 */ /* 0x000fe4000001ff00 */
[----:B------:R-:W-:Y:S01]  /*2910*/  CS2R R8, SRZ ;  /* 0x0000000000087805 */ /* 0x000fe2000001ff00 */
[----:B------:R-:W-:Y:S01]  /*2920*/  UMOV UR6, 0x400 ;  /* 0x0000040000067882 */ /* 0x000fe20000000000 */
[----:B------:R-:W-:Y:S01]  /*2930*/  UMOV UR5, URZ ;  /* 0x000000ff00057c82 */ /* 0x000fe20008000000 */
[----:B------:R-:W-:-:S12]  /*2940*/  ULEA UR6, UR48, UR6, 0x18 ;  /* 0x0000000630067291 */ /* 0x000fd8000f8ec0ff */
.L_x_51:
[----:B------:R-:W-:Y:S02]  /*2950*/  LEA R2, R8, UR6, 0x3 ;  /* 0x0000000608027c11 */ /* 0x000fe4000f8e18ff */
[----:B------:R-:W-:-:S03]  /*2960*/  SHF.L.U32 R4, R9, 0x1f, RZ ;  /* 0x0000001f09047819 */ /* 0x000fc600000006ff */
[----:B------:R-:W-:Y:S01]  /*2970*/  VIADD R5, R2, 0xd0 ;  /* 0x000000d002057836 */ /* 0x000fe20000000000 */
[----:B------:R-:W1:Y:S02]  /*2980*/  SYNCS.PHASECHK.TRANS64.TRYWAIT P0, [R2+URZ+0xc0], R4 ;  /* 0x0000c004020075a7 */ /* 0x000e6400080011ff */
[----:B-1----:R-:W-:Y:S05]  /*2990*/  @!P0 BRA `(.L_x_48) ;  /* 0x0000004000088947 */ /* 0x002fea0003800000 */
.L_x_112:
[----:B------:R-:W-:Y:S01]  /*29a0*/  ULEA UR4, UR5, UR6, 0x3 ;  /* 0x0000000605047291 */ /* 0x000fe2000f8e18ff */
[----:B-1----:R-:W-:Y:S01]  /*29b0*/  PRMT R2, RZ, 0x654, R5 ;  /* 0x00000654ff027816 */ /* 0x002fe20000000005 */
[----:B------:R-:W-:Y:S01]  /*29c0*/  @!P2 IMAD.MOV.U32 R4, RZ, RZ, 0x10 ;  /* 0x00000010ff04a424 */ /* 0x000fe200078e00ff */
[----:B------:R-:W-:Y:S01]  /*29d0*/  SHF.L.U32 R5, R12, 0x1f, RZ ;  /* 0x0000001f0c057819 */ /* 0x000fe200000006ff */
[----:B------:R-:W-:Y:S01]  /*29e0*/  UIADD3 UR7, UPT, UPT, UR4, 0x60, URZ ;  /* 0x0000006004077890 */ /* 0x000fe2000fffe0ff */
[----:B------:R1:W-:Y:S05]  /*29f0*/  SYNCS.ARRIVE.TRANS64.RED.A1T0 RZ, [R2+URZ], RZ ;  /* 0x000000ff02ff79a7 */ /* 0x0003ea00081004ff */
[----:B------:R-:W-:Y:S01]  /*2a00*/  IMAD.U32 R6, RZ, RZ, UR7 ;  /* 0x00000007ff067e24 */ /* 0x000fe2000f8e00ff */
[----:B------:R-:W2:Y:S04]  /*2a10*/  SYNCS.PHASECHK.TRANS64.TRYWAIT P0, [UR4+0x70], R5 ;  /* 0x00007005ff0075a7 */ /* 0x000ea80008001104 */
[----:B------:R-:W-:Y:S01]  /*2a20*/  PRMT R6, R0, 0x654, R6 ;  /* 0x0000065400067816 */ /* 0x000fe20000000006 */
[----:B-12---:R-:W-:Y:S06]  /*2a30*/  @!P0 BRA `(.L_x_49) ;  /* 0x0000003c00f48947 */ /* 0x006fec0003800000 */
.L_x_114:
[----:B------:R-:W-:Y:S01]  /*2a40*/  ULEA UR8, UR5, UR6, 0x4 ;  /* 0x0000000605087291 */ /* 0x000fe2000f8e20ff */
[----:B------:R-:W-:Y:S01]  /*2a50*/  SEL R3, R6, R3, !P2 ;  /* 0x0000000306037207 */ /* 0x000fe20005000000 */
[----:B------:R-:W-:Y:S01]  /*2a60*/  UIADD3 UR9, UPT, UPT, UR4, 0x60, URZ ;  /* 0x0000006004097890 */ /* 0x000fe2000fffe0ff */
[----:B-1----:R-:W-:Y:S01]  /*2a70*/  LEA R2, R11, UR6, 0x3 ;  /* 0x000000060b027c11 */ /* 0x002fe2000f8e18ff */
[----:B------:R-:W-:Y:S01]  /*2a80*/  UIADD3 UR8, UPT, UPT, UR8, 0xf0, URZ ;  /* 0x000000f008087890 */ /* 0x000fe2000fffe0ff */
[----:B------:R1:W-:Y:S01]  /*2a90*/  @!P2 SYNCS.ARRIVE.TRANS64.RED RZ, [R3+URZ], R4 ;  /* 0x0000000403ffa9a7 */ /* 0x0003e200080004ff */
[----:B------:R-:W-:Y:S01]  /*2aa0*/  UIADD3 UR4, UPT, UPT, UR5, 0x1, URZ ;  /* 0x0000000105047890 */ /* 0x000fe2000fffe0ff */
[----:B------:R-:W-:-:S03]  /*2ab0*/  VIADD R8, R8, 0x1 ;  /* 0x0000000108087836 */ /* 0x000fc60000000000 */
[----:B------:R-:W-:Y:S02]  /*2ac0*/  UISETP.NE.AND UP0, UPT, UR4, 0x2, UPT ;  /* 0x000000020400788c */ /* 0x000fe4000bf05270 */
[----:B------:R-:W-:Y:S01]  /*2ad0*/  ISETP.NE.AND P0, PT, R8, 0x2, PT ;  /* 0x000000020800780c */ /* 0x000fe20003f05270 */
[----:B------:R-:W-:Y:S06]  /*2ae0*/  UGETNEXTWORKID.BROADCAST [UR8], [UR9] ;  /* 0x00000000080073ca */ /* 0x000fec0008000100 */
[----:B------:R-:W-:Y:S02]  /*2af0*/  USEL UR7, URZ, 0x1, UP0 ;  /* 0x00000001ff077887 */ /* 0x000fe40008000000 */
[----:B------:R-:W-:-:S04]  /*2b00*/  USEL UR5, UR4, URZ, UP0 ;  /* 0x000000ff04057287 */ /* 0x000fc80008000000 */
[----:B------:R-:W-:Y:S02]  /*2b10*/  LOP3.LUT R12, R12, UR7, RZ, 0x3c, !PT ;  /* 0x000000070c0c7c12 */ /* 0x000fe4000f8e3cff */
[----:B-1----:R-:W-:-:S04]  /*2b20*/  SHF.L.U32 R4, R10, 0x1f, RZ ;  /* 0x0000001f0a047819 */ /* 0x002fc800000006ff */
[----:B------:R-:W1:Y:S02]  /*2b30*/  SYNCS.PHASECHK.TRANS64.TRYWAIT P1, [R2+URZ+0x60], R4 ;  /* 0x00006004020075a7 */ /* 0x000e6400080211ff */
[----:B-1----:R-:W-:Y:S05]  /*2b40*/  @!P1 BRA `(.L_x_50) ;  /* 0x0000003c00c89947 */ /* 0x002fea0003800000 */
.L_x_115:
[C---:B-1----:R-:W-:Y:S01]  /*2b50*/  LEA R4, R11.reuse, UR6, 0x4 ;  /* 0x000000060b047c11 */ /* 0x042fe2000f8e20ff */
[----:B------:R-:W-:Y:S01]  /*2b60*/  VIADD R2, R2, 0x70 ;  /* 0x0000007002027836 */ /* 0x000fe20000000000 */
[----:B------:R-:W-:Y:S01]  /*2b70*/  SEL R8, R8, RZ, P0 ;  /* 0x000000ff08087207 */ /* 0x000fe20000000000 */
[----:B------:R-:W-:-:S03]  /*2b80*/  VIADD R11, R11, 0x1 ;  /* 0x000000010b0b7836 */ /* 0x000fc60000000000 */
[----:B------:R-:W1:Y:S01]  /*2b90*/  LDS.128 R4, [R4+0xf0] ;  /* 0x0000f00004047984 */ /* 0x000e620000000c00 */
[----:B------:R-:W-:Y:S02]  /*2ba0*/  PRMT R2, RZ, 0x654, R2 ;  /* 0x00000654ff027816 */ /* 0x000fe40000000002 */
[C---:B------:R-:W-:Y:S01]  /*2bb0*/  ISETP.NE.AND P1, PT, R11.reuse, 0x2, PT ;  /* 0x000000020b00780c */ /* 0x040fe20003f25270 */
[----:B------:R-:W-:Y:S01]  /*2bc0*/  @!PT LDS RZ, [RZ] ;  /* 0x00000000fffff984 */ /* 0x000fe20000000800 */
[----:B------:R-:W-:Y:S01]  /*2bd0*/  @!PT LDS RZ, [RZ] ;  /* 0x00000000fffff984 */ /* 0x000fe20000000800 */
[----:B------:R-:W-:Y:S01]  /*2be0*/  @!PT LDS RZ, [RZ] ;  /* 0x00000000fffff984 */ /* 0x000fe20000000800 */
[----:B------:R-:W-:Y:S01]  /*2bf0*/  @!PT LDS RZ, [RZ] ;  /* 0x00000000fffff984 */ /* 0x000fe20000000800 */
[----:B------:R2:W-:Y:S06]  /*2c00*/  MEMBAR.ALL.CTA ;  /* 0x0000000000007992 */ /* 0x0005ec0000008000 */
[----:B--2---:R-:W2:Y:S01]  /*2c10*/  FENCE.VIEW.ASYNC.S ;  /* 0x00000000000073c6 */ /* 0x004ea20000000000 */
[----:B------:R-:W-:Y:S01]  /*2c20*/  SEL R11, R11, RZ, P1 ;  /* 0x000000ff0b0b7207 */ /* 0x000fe20000800000 */
[----:B--2---:R2:W-:Y:S01]  /*2c30*/  SYNCS.ARRIVE.TRANS64.RED.A1T0 RZ, [R2+URZ], RZ ;  /* 0x000000ff02ff79a7 */ /* 0x0045e200081004ff */
[----:B-1----:R-:W-:-:S02]  /*2c40*/  LOP3.LUT P3, RZ, R6, 0x1, RZ, 0xc0, !PT ;  /* 0x0000000106ff7812 */ /* 0x002fc4000786c0ff */
[----:B------:R-:W-:-:S04]  /*2c50*/  SEL R4, RZ, 0x1, P1 ;  /* 0x00000001ff047807 */ /* 0x000fc80000800000 */
[----:B------:R-:W-:Y:S02]  /*2c60*/  LOP3.LUT R10, R10, R4, RZ, 0x3c, !PT ;  /* 0x000000040a0a7212 */ /* 0x000fe400078e3cff */
[----:B--2---:R-:W-:-:S04]  /*2c70*/  SEL R2, RZ, 0x1, P0 ;  /* 0x00000001ff027807 */ /* 0x004fc80000000000 */
[----:B------:R-:W-:Y:S01]  /*2c80*/  LOP3.LUT R9, R9, R2, RZ, 0x3c, !PT ;  /* 0x0000000209097212 */ /* 0x000fe200078e3cff */
[----:B------:R-:W-:Y:S06]  /*2c90*/  @P3 BRA `(.L_x_51) ;  /* 0xfffffffc002c3947 */ /* 0x000fec000383ffff */
[----:B------:R-:W-:Y:S01]  /*2ca0*/  ULEA UR4, UR5, UR6, 0x3 ;  /* 0x0000000605047291 */ /* 0x000fe2000f8e18ff */
[----:B------:R-:W-:-:S08]  /*2cb0*/  SHF.L.U32 R2, R12, 0x1f, RZ ;  /* 0x0000001f0c027819 */ /* 0x000fd000000006ff */
[----:B------:R-:W1:Y:S02]  /*2cc0*/  SYNCS.PHASECHK.TRANS64 P0, [UR4+0x70], R2 ;  /* 0x00007002ff0075a7 */ /* 0x000e640008001004 */
[----:B-1----:R-:W-:Y:S05]  /*2cd0*/  @P0 BRA `(.L_x_52) ;  /* 0x0000000000080947 */ /* 0x002fea0003800000 */
[----:B------:R-:W1:Y:S02]  /*2ce0*/  SYNCS.PHASECHK.TRANS64.TRYWAIT P0, [UR4+0x70], R2 ;  /* 0x00007002ff0075a7 */ /* 0x000e640008001104 */
[----:B-1----:R-:W-:Y:S05]  /*2cf0*/  @!P0 BRA `(.L_x_53) ;  /* 0x0000003c00708947 */ /* 0x002fea0003800000 */
.L_x_52:
[----:B------:R-:W-:-:S04]  /*2d00*/  UIADD3 UR7, UPT, UPT, UR5, 0x1, URZ ;  /* 0x0000000105077890 */ /* 0x000fc8000fffe0ff */
[----:B------:R-:W-:-:S04]  /*2d10*/  UISETP.NE.AND UP0, UPT, UR7, 0x2, UPT ;  /* 0x000000020700788c */ /* 0x000fc8000bf05270 */
[----:B------:R-:W-:Y:S02]  /*2d20*/  USEL UR8, URZ, 0x1, UP0 ;  /* 0x00000001ff087887 */ /* 0x000fe40008000000 */
[----:B------:R-:W-:-:S04]  /*2d30*/  USEL UR7, UR7, URZ, UP0 ;  /* 0x000000ff07077287 */ /* 0x000fc80008000000 */
[----:B------:R-:W-:Y:S01]  /*2d40*/  ULEA UR7, UR7, UR6, 0x3 ;  /* 0x0000000607077291 */ /* 0x000fe2000f8e18ff */
[----:B-1----:R-:W-:-:S04]  /*2d50*/  LOP3.LUT R2, R12, UR8, RZ, 0x3c, !PT ;  /* 0x000000080c027c12 */ /* 0x002fc8000f8e3cff */
[----:B------:R-:W-:-:S04]  /*2d60*/  SHF.L.U32 R0, R2, 0x1f, RZ ;  /* 0x0000001f02007819 */ /* 0x000fc800000006ff */
[----:B------:R-:W1:Y:S02]  /*2d70*/  SYNCS.PHASECHK.TRANS64 P0, [UR7+0x70], R0 ;  /* 0x00007000ff0075a7 */ /* 0x000e640008001007 */
[----:B-1----:R-:W-:Y:S05]  /*2d80*/  @P0 EXIT ;  /* 0x000000000000094d */ /* 0x002fea0003800000 */
[----:B------:R-:W-:Y:S02]  /*2d90*/  SHF.L.U32 R2, R2, 0x1f, RZ ;  /* 0x0000001f02027819 */ /* 0x000fe400000006ff */
[----:B------:R-:W-:-:S07]  /*2da0*/  MOV R0, UR7 ;  /* 0x0000000700007c02 */ /* 0x000fce0008000f00 */
.L_x_54:
[----:B-1----:R1:W2:Y:S02]  /*2db0*/  SYNCS.PHASECHK.TRANS64.TRYWAIT P0, [R0+URZ+0x70], R2 ;  /* 0x00007002000075a7 */ /* 0x0022a400080011ff */
[----:B--2---:R-:W-:Y:S05]  /*2dc0*/  @!P0 NANOSLEEP.SYNCS 0x989680 ;  /* 0x009896800000895d */ /* 0x004fea0003900000 */
[----:B------:R-:W2:Y:S02]  /*2dd0*/  @!P0 SYNCS.PHASECHK.TRANS64 P0, [R0+URZ+0x70], R2 ;  /* 0x00007002000085a7 */ /* 0x000ea400080010ff */
[----:B--2---:R-:W-:Y:S05]  /*2de0*/  @P0 EXIT ;  /* 0x000000000000094d */ /* 0x004fea0003800000 */
[----:B------:R-:W-:Y:S05]  /*2df0*/  BRA `(.L_x_54) ;  /* 0xfffffffc00ec7947 */ /* 0x000fea000383ffff */
.L_x_47:
[----:B------:R-:W-:Y:S05]  /*2e00*/  BRA.U UP4, `(.L_x_55) ;  /* 0x0000000d049c7547 */ /* 0x000fea000b800000 */
[----:B------:R-:W-:Y:S01]  /*2e10*/  UMOV UR4, 0x40 ;  /* 0x0000004000047882 */ /* 0x000fe20000000000 */
[----:B------:R-:W-:Y:S01]  /*2e20*/  NOP ;  /* 0x0000000000007918 */ /* 0x000fe20000000000 */
[----:B------:R-:W-:Y:S01]  /*2e30*/  ULEA UR5, UR48, UR4, 0x18 ;  /* 0x0000000430057291 */ /* 0x000fe2000f8ec0ff */
[----:B------:R-:W-:Y:S02]  /*2e40*/  UMOV UR6, 0x400 ;  /* 0x0000040000067882 */ /* 0x000fe40000000000 */
[----:B------:R-:W-:-:S06]  /*2e50*/  ULEA UR6, UR48, UR6, 0x18 ;  /* 0x0000000630067291 */ /* 0x000fcc000f8ec0ff */
[----:B------:R-:W1:Y:S02]  /*2e60*/  LDS.U8 R0, [UR5+0x1c] ;  /* 0x00001c05ff007984 */ /* 0x000e640008000000 */
[----:B-1----:R-:W-:-:S13]  /*2e70*/  ISETP.NE.AND P0, PT, R0, RZ, PT ;  /* 0x000000ff0000720c */ /* 0x002fda0003f05270 */
[----:B------:R-:W-:Y:S05]  /*2e80*/  @P0 BRA `(.L_x_56) ;  /* 0x0000000000580947 */ /* 0x000fea0003800000 */
[----:B------:R-:W-:-:S13]  /*2e90*/  ELECT P0, URZ, PT ;  /* 0x0000000000ff782f */ /* 0x000fda0003800000 */
[----:B------:R-:W-:Y:S05]  /*2ea0*/  @!P0 BRA `(.L_x_57) ;  /* 0x0000000000608947 */ /* 0x000fea0003800000 */
[----:B------:R-:W-:Y:S01]  /*2eb0*/  UMOV UR4, 0x10 ;  /* 0x0000001000047882 */ /* 0x000fe20000000000 */
[----:B------:R-:W-:Y:S01]  /*2ec0*/  HFMA2 R0, -RZ, RZ, 0, 5.9604644775390625e-08 ;  /* 0x00000001ff007431 */ /* 0x000fe200000001ff */
[----:B------:R-:W-:-:S03]  /*2ed0*/  MOV R3, 0xffff ;  /* 0x0000ffff00037802 */ /* 0x000fc60000000f00 */
[----:B------:R-:W-:Y:S04]  /*2ee0*/  DEPBAR.LE SB1, 0x36 ;  /* 0x00009d800000791a */ /* 0x000fe80000000000 */
[----:B------:R-:W1:Y:S02]  /*2ef0*/  UTCATOMSWS.FIND_AND_SET.ALIGN UP0, UR4, UR4 ;  /* 0x00000004000475e3 */ /* 0x000e640008000800 */
[----:B-1----:R-:W-:Y:S01]  /*2f00*/  MOV R4, UR4 ;  /* 0x0000000400047c02 */ /* 0x002fe20008000f00 */
[----:B------:R-:W-:Y:S06]  /*2f10*/  BRA.U UP0, `(.L_x_58) ;  /* 0x0000000100187547 */ /* 0x000fec000b800000 */
.L_x_59:
[----:B------:R-:W-:Y:S05]  /*2f20*/  NANOSLEEP 0x64 ;  /* 0x000000640000795d */ /* 0x000fea0003800000 */
[----:B------:R-:W-:-:S05]  /*2f30*/  UMOV UR4, 0x10 ;  /* 0x0000001000047882 */ /* 0x000fca0000000000 */
[----:B------:R-:W-:Y:S04]  /*2f40*/  DEPBAR.LE SB1, 0x36 ;  /* 0x00009d800000791a */ /* 0x000fe80000000000 */
[----:B------:R-:W1:Y:S02]  /*2f50*/  UTCATOMSWS.FIND_AND_SET.ALIGN UP0, UR4, UR4 ;  /* 0x00000004000475e3 */ /* 0x000e640008000800 */
[----:B-1----:R-:W-:Y:S01]  /*2f60*/  MOV R4, UR4 ;  /* 0x0000000400047c02 */ /* 0x002fe20008000f00 */
[----:B------:R-:W-:Y:S05]  /*2f70*/  BRA.U !UP0, `(.L_x_59) ;  /* 0xfffffffd08e87547 */ /* 0x000fea000b83ffff */
.L_x_58:
[-C--:B------:R-:W-:Y:S02]  /*2f80*/  SHF.L.U32 R3, R3, R4.reuse, RZ ;  /* 0x0000000403037219 */ /* 0x080fe400000006ff */
[----:B------:R-:W-:Y:S01]  /*2f90*/  SHF.L.U32 R0, R0, R4, RZ ;  /* 0x0000000400007219 */ /* 0x000fe200000006ff */
[----:B------:R-:W-:Y:S02]  /*2fa0*/  IMAD.SHL.U32 R4, R4, 0x20, RZ ;  /* 0x0000002004047824 */ /* 0x000fe400078e00ff */
[----:B------:R1:W-:Y:S04]  /*2fb0*/  ATOMS.OR RZ, [UR5+0x14], R3 ;  /* 0x00001403ffff798c */ /* 0x0003e8000b000005 */
[----:B------:R1:W-:Y:S04]  /*2fc0*/  ATOMS.OR RZ, [UR5+0x18], R0 ;  /* 0x00001800ffff798c */ /* 0x0003e8000b000005 */
[----:B------:R1:W-:Y:S01]  /*2fd0*/  STS [UR6+0x110], R4 ;  /* 0x00011004ff007988 */ /* 0x0003e20008000806 */
[----:B------:R-:W-:Y:S05]  /*2fe0*/  BRA `(.L_x_57) ;  /* 0x0000000000107947 */ /* 0x000fea0003800000 */
.L_x_56:
[----:B------:R-:W-:Y:S02]  /*2ff0*/  MOV R0, 0xffffffff ;  /* 0xffffffff00007802 */ /* 0x000fe40000000f00 */
[----:B------:R-:W-:-:S03]  /*3000*/  MOV R4, 0x3030 ;  /* 0x0000303000047802 */ /* 0x000fc60000000f00 */
[----:B------:R1:W-:Y:S04]  /*3010*/  STS [UR6+0x110], R0 ;  /* 0x00011000ff007988 */ /* 0x0003e80008000806 */
[----:B-1---5:R-:W-:Y:S05]  /*3020*/  CALL.REL.NOINC `($__internal_1_$__cuda_sm10x_tcgen05_guardrail_trap_phase_invalid_during_alloc) ;  /* 0x0000003c00f07944 */ /* 0x022fea0003c00000 */
.L_x_57:
[----:B------:R-:W-:Y:S05]  /*3030*/  WARPSYNC.ALL ;  /* 0x0000000000007948 */ /* 0x000fea0003800000 */
[----:B------:R-:W2:Y:S01]  /*3040*/  S2UR UR4, SR_CgaCtaId ;  /* 0x00000000000479c3 */ /* 0x000ea20000008800 */
[----:B------:R-:W-:Y:S01]  /*3050*/  UMOV UR17, 0x400 ;  /* 0x0000040000117882 */ /* 0x000fe20000000000 */
[----:B------:R-:W-:-:S06]  /*3060*/  NOP ;  /* 0x0000000000007918 */ /* 0x000fcc0000000000 */
[----:B------:R-:W-:Y:S06]  /*3070*/  BAR.ARV 0x6, 0xa0 ;  /* 0x0182800000007b1d */ /* 0x000fec0000002000 */
[----:B------:R-:W3:Y:S01]  /*3080*/  LDCU UR5, c[0x0][0x38c] ;  /* 0x00007180ff0577ac */ /* 0x000ee20008000800 */
[----:B------:R-:W-:Y:S01]  /*3090*/  LOP3.LUT R2, R2, 0xffff, RZ, 0xc0, !PT ;  /* 0x0000ffff02027812 */ /* 0x000fe200078ec0ff */
[----:B------:R-:W-:Y:S01]  /*30a0*/  IMAD.MOV.U32 R11, RZ, RZ, 0x1 ;  /* 0x00000001ff0b7424 */ /* 0x000fe200078e00ff */
[----:B------:R-:W-:Y:S01]  /*30b0*/  CS2R R8, SRZ ;  /* 0x0000000000087805 */ /* 0x000fe2000001ff00 */
[----:B------:R-:W4:Y:S01]  /*30c0*/  LDCU UR8, c[0x0][0x38c] ;  /* 0x00007180ff0877ac */ /* 0x000f220008000800 */
[----:B------:R-:W-:Y:S01]  /*30d0*/  R2UR UR19, R2 ;  /* 0x00000000021372ca */ /* 0x000fe200000e0000 */
[----:B------:R-:W-:Y:S01]  /*30e0*/  IMAD.MOV.U32 R10, RZ, RZ, RZ ;  /* 0x000000ffff0a7224 */ /* 0x000fe200078e00ff */
[----:B------:R-:W-:Y:S01]  /*30f0*/  UMOV UR22, URZ ;  /* 0x000000ff00167c82 */ /* 0x000fe20008000000 */
[----:B------:R-:W-:Y:S01]  /*3100*/  UMOV UR14, URZ ;  /* 0x000000ff000e7c82 */ /* 0x000fe20008000000 */
[----:B--2---:R-:W-:Y:S01]  /*3110*/  ULEA UR17, UR4, UR17, 0x18 ;  /* 0x0000001104117291 */ /* 0x004fe2000f8ec0ff */
[----:B------:R-:W-:Y:S01]  /*3120*/  UMOV UR26, 0x0 ;  /* 0x00000000001a7882 */ /* 0x000fe20000000000 */
[----:B------:R-:W-:-:S02]  /*3130*/  UMOV UR27, 0x41004a0 ;  /* 0x041004a0001b7882 */ /* 0x000fc40000000000 */
[----:B------:R-:W-:Y:S02]  /*3140*/  UIADD3 UR6, UPT, UPT, UR17, 0x2400, URZ ;  /* 0x0000240011067890 */ /* 0x000fe4000fffe0ff */
[----:B------:R-:W-:Y:S02]  /*3150*/  UIADD3 UR7, UPT, UPT, UR17, 0x6400, URZ ;  /* 0x0000640011077890 */ /* 0x000fe4000fffe0ff */
[----:B---3--:R-:W-:Y:S01]  /*3160*/  UIADD3 UR5, UPT, UPT, UR5, 0x3f, URZ ;  /* 0x0000003f05057890 */ /* 0x008fe2000fffe0ff */
[----:B-1----:R-:W1:Y:S01]  /*3170*/  LDS R0, [UR17+0x110] ;  /* 0x00011011ff007984 */ /* 0x002e620008000800 */
[----:B------:R-:W-:Y:S02]  /*3180*/  USHF.R.U32.HI UR6, URZ, 0x4, UR6 ;  /* 0x00000004ff067899 */ /* 0x000fe40008011606 */
[----:B------:R-:W-:Y:S02]  /*3190*/  USHF.R.S32.HI UR4, URZ, 0x1f, UR5 ;  /* 0x0000001fff047899 */ /* 0x000fe40008011405 */
[----:B------:R-:W-:-:S02]  /*31a0*/  ULOP3.LUT UR6, UR6, 0x3fff, URZ, 0xc0, !UPT ;  /* 0x00003fff06067892 */ /* 0x000fc4000f8ec0ff */
[----:B------:R-:W-:Y:S02]  /*31b0*/  ULEA.HI UR4, UR4, UR5, URZ, 0x6 ;  /* 0x0000000504047291 */ /* 0x000fe4000f8f30ff */
[----:B------:R-:W-:Y:S02]  /*31c0*/  USHF.R.U32.HI UR5, URZ, 0x4, UR7 ;  /* 0x00000004ff057899 */ /* 0x000fe40008011607 */
[----:B------:R-:W-:Y:S02]  /*31d0*/  USHF.R.S32.HI UR28, URZ, 0x6, UR4 ;  /* 0x00000006ff1c7899 */ /* 0x000fe40008011404 */
[----:B------:R-:W-:Y:S02]  /*31e0*/  ULOP3.LUT UR5, UR5, 0x3fff, URZ, 0xc0, !UPT ;  /* 0x00003fff05057892 */ /* 0x000fe4000f8ec0ff */
[----:B------:R-:W-:Y:S02]  /*31f0*/  UISETP.LT.AND UP0, UPT, UR28, 0x1, UPT ;  /* 0x000000011c00788c */ /* 0x000fe4000bf01270 */
[----:B------:R-:W-:-:S02]  /*3200*/  ULOP3.LUT UR20, UR6, 0x10000, URZ, 0xfc, !UPT ;  /* 0x0001000006147892 */ /* 0x000fc4000f8efcff */
[----:B------:R-:W-:Y:S02]  /*3210*/  USEL UR29, UR28, 0x1, !UP0 ;  /* 0x000000011c1d7887 */ /* 0x000fe4000c000000 */
[----:B------:R-:W-:Y:S02]  /*3220*/  ULOP3.LUT UR21, UR5, 0x10000, URZ, 0xfc, !UPT ;  /* 0x0001000005157892 */ /* 0x000fe4000f8efcff */
[----:B------:R-:W-:Y:S02]  /*3230*/  UIADD3 UR29, UPT, UPT, -UR29, URZ, URZ ;  /* 0x000000ff1d1d7290 */ /* 0x000fe4000fffe1ff */
[----:B----4-:R-:W-:Y:S01]  /*3240*/  UISETP.GE.AND UP4, UPT, UR8, 0x1, UPT ;  /* 0x000000010800788c */ /* 0x010fe2000bf86270 */
[----:B------:R-:W-:Y:S01]  /*3250*/  UMOV UR24, 0x0 ;  /* 0x0000000000187882 */ /* 0x000fe20000000000 */
[----:B------:R-:W-:Y:S01]  /*3260*/  UMOV UR25, 0x41004a0 ;  /* 0x041004a000197882 */ /* 0x000fe20000000000 */
[----:B-1----:R-:W-:-:S15]  /*3270*/  R2UR UR30, R0 ;  /* 0x00000000001e72ca */ /* 0x002fde00000e0000 */
.L_x_66:
[----:B------:R-:W-:Y:S02]  /*3280*/  LEA R0, R10, UR17, 0x3 ;  /* 0x000000110a007c11 */ /* 0x000fe4000f8e18ff */
[----:B------:R-:W-:Y:S02]  /*3290*/  SHF.L.U32 R2, R9, 0x1f, RZ ;  /* 0x0000001f09027819 */ /* 0x000fe400000006ff */
[----:B------:R-:W-:Y:S01]  /*32a0*/  PLOP3.LUT P0, PT, PT, PT, UP4, 0x80, 0x8 ;  /* 0x000000000008781c */ /* 0x000fe20003f0f048 */
[----:B------:R-:W-:Y:S01]  /*32b0*/  VIADD R3, R0, 0x70 ;  /* 0x0000007000037836 */ /* 0x000fe20000000000 */
[----:B-1----:R-:W1:Y:S02]  /*32c0*/  SYNCS.PHASECHK.TRANS64.TRYWAIT P1, [R0+URZ+0x60], R2 ;  /* 0x00006002000075a7 */ /* 0x002e6400080211ff */
[----:B-1-3--:R-:W-:Y:S09]  /*32d0*/  @!P1 BRA `(.L_x_60) ;  /* 0x0000003800109947 */ /* 0x00aff20003800000 */
.L_x_117:
[----:B------:R-:W-:Y:S01]  /*32e0*/  LEA R4, R10, UR17, 0x4 ;  /* 0x000000110a047c11 */ /* 0x000fe2000f8e20ff */
[----:B------:R-:W-:Y:S01]  /*32f0*/  @UP4 ULEA UR4, UR14, UR17, 0x3 ;  /* 0x000000110e044291 */ /* 0x000fe2000f8e18ff */
[----:B------:R-:W-:Y:S01]  /*3300*/  PLOP3.LUT P2, PT, PT, PT, PT, 0x80, 0x8 ;  /* 0x000000000008781c */ /* 0x000fe20003f4f070 */
[----:B------:R-:W-:Y:S01]  /*3310*/  ULEA UR23, UR22, UR17, 0x3 ;  /* 0x0000001116177291 */ /* 0x000fe2000f8e18ff */
[----:B------:R-:W-:Y:S02]  /*3320*/  PRMT R3, RZ, 0x654, R3 ;  /* 0x00000654ff037816 */ /* 0x000fe40000000003 */
[----:B------:R-:W2:Y:S01]  /*3330*/  LDS.128 R4, [R4+0xf0] ;  /* 0x0000f00004047984 */ /* 0x000ea20000000c00 */
[----:B-1----:R-:W-:Y:S02]  /*3340*/  @P0 SHF.L.U32 R2, R8, 0x1f, RZ ;  /* 0x0000001f08020819 */ /* 0x002fe400000006ff */
[----:B------:R-:W-:Y:S01]  /*3350*/  SHF.L.U32 R0, R11, 0x1f, RZ ;  /* 0x0000001f0b007819 */ /* 0x000fe200000006ff */
[----:B------:R-:W-:Y:S01]  /*3360*/  @!PT LDS RZ, [RZ] ;  /* 0x00000000fffff984 */ /* 0x000fe20000000800 */
[----:B------:R-:W-:Y:S01]  /*3370*/  @!PT LDS RZ, [RZ] ;  /* 0x00000000fffff984 */ /* 0x000fe20000000800 */
[----:B------:R-:W-:Y:S01]  /*3380*/  @!PT LDS RZ, [RZ] ;  /* 0x00000000fffff984 */ /* 0x000fe20000000800 */
[----:B------:R-:W-:Y:S01]  /*3390*/  @!PT LDS RZ, [RZ] ;  /* 0x00000000fffff984 */ /* 0x000fe20000000800 */
[----:B------:R1:W-:Y:S06]  /*33a0*/  MEMBAR.ALL.CTA ;  /* 0x0000000000007992 */ /* 0x0003ec0000008000 */
[----:B-1----:R-:W1:Y:S02]  /*33b0*/  FENCE.VIEW.ASYNC.S ;  /* 0x00000000000073c6 */ /* 0x002e640000000000 */
[----:B-1----:R1:W-:Y:S01]  /*33c0*/  SYNCS.ARRIVE.TRANS64.RED.A1T0 RZ, [R3+URZ], RZ ;  /* 0x000000ff03ff79a7 */ /* 0x0023e200081004ff */
[----:B------:R1:W3:Y:S01]  /*33d0*/  @P0 SYNCS.PHASECHK.TRANS64.TRYWAIT P2, [UR4], R2 ;  /* 0x00000002ff0005a7 */ /* 0x0002e20008041104 */
[----:B------:R-:W-:Y:S01]  /*33e0*/  ULEA.HI UR4, UR22, UR22, URZ, 0x1 ;  /* 0x0000001616047291 */ /* 0x000fe2000f8f08ff */
[----:B--2---:R-:W-:-:S03]  /*33f0*/  LOP3.LUT P1, RZ, R6, 0x1, RZ, 0xc0, !PT ;  /* 0x0000000106ff7812 */ /* 0x004fc6000782c0ff */
[----:B------:R-:W-:Y:S02]  /*3400*/  USHF.L.U32 UR18, UR4, 0x5, URZ ;  /* 0x0000000504127899 */ /* 0x000fe400080006ff */
[----:B------:R-:W-:Y:S02]  /*3410*/  ULOP3.LUT UR4, UR4, 0xffe, URZ, 0xc0, !UPT ;  /* 0x00000ffe04047892 */ /* 0x000fe4000f8ec0ff */
[----:B------:R-:W-:Y:S02]  /*3420*/  ULOP3.LUT UR18, UR18, 0xffffffc0, URZ, 0xc0, !UPT ;  /* 0xffffffc012127892 */ /* 0x000fe4000f8ec0ff */
[----:B------:R-:W-:Y:S02]  /*3430*/  UIADD3 UR4, UPT, UPT, -UR4, UR22, URZ ;  /* 0x0000001604047290 */ /* 0x000fe4000fffe1ff */
[----:B------:R-:W-:Y:S01]  /*3440*/  UIADD3 UR18, UPT, UPT, UR30, UR18, URZ ;  /* 0x000000121e127290 */ /* 0x000fe2000fffe0ff */
[----:B------:R-:W2:Y:S03]  /*3450*/  SYNCS.PHASECHK.TRANS64.TRYWAIT P0, [UR23+0xa0], R0 ;  /* 0x0000a000ff0075a7 */ /* 0x000ea60008001117 */
[----:B------:R-:W-:Y:S01]  /*3460*/  ULEA UR18, UR4, UR18, 0x14 ;  /* 0x0000001204127291 */ /* 0x000fe2000f8ea0ff */
[----:B-123--:R-:W-:Y:S11]  /*3470*/  @!P0 BRA `(.L_x_61) ;  /* 0x0000003400bc8947 */ /* 0x00eff60003800000 */
.L_x_119:
[----:B------:R-:W-:Y:S01]  /*3480*/  IADD3 R10, PT, PT, R10, 0x1, RZ ;  /* 0x000000010a0a7810 */ /* 0x000fe20007ffe0ff */
[----:B------:R-:W-:Y:S06]  /*3490*/  BRA.U !UP4, `(.L_x_62) ;  /* 0x000000010c987547 */ /* 0x000fec000b800000 */
[----:B------:R-:W-:Y:S01]  /*34a0*/  UPLOP3.LUT UP2, UPT, UPT, UPT, UPT, 0x40, 0x4 ;  /* 0x000000000004789c */ /* 0x000fe20003f4e870 */
[----:B------:R-:W-:Y:S01]  /*34b0*/  UMOV UR16, UR29 ;  /* 0x0000001d00107c82 */ /* 0x000fe20008000000 */
[----:B------:R-:W-:Y:S01]  /*34c0*/  UMOV UR15, UR28 ;  /* 0x0000001c000f7c82 */ /* 0x000fe20008000000 */
[----:B------:R-:W-:-:S08]  /*34d0*/  UMOV UR6, UR14 ;  /* 0x0000000e00067c82 */ /* 0x000fd00008000000 */
.L_x_65:
[----:B------:R-:W-:Y:S02]  /*34e0*/  UIADD3 UR16, UPT, UPT, UR16, 0x1, URZ ;  /* 0x0000000110107890 */ /* 0x000fe4000fffe0ff */
[----:B--2---:R-:W-:Y:S02]  /*34f0*/  ULEA UR5, UR6, UR17, 0x3 ;  /* 0x0000001106057291 */ /* 0x004fe4000f8e18ff */
[----:B------:R-:W-:Y:S01]  /*3500*/  UISETP.NE.AND UP3, UPT, UR16, URZ, UPT ;  /* 0x000000ff1000728c */ /* 0x000fe2000bf65270 */
[----:B---3--:R-:W-:Y:S10]  /*3510*/  @P2 BRA `(.L_x_63) ;  /* 0x00000000000c2947 */ /* 0x008ff40003800000 */
[----:B-1----:R-:W-:Y:S04]  /*3520*/  SHF.L.U32 R2, R8, 0x1f, RZ ;  /* 0x0000001f08027819 */ /* 0x002fe800000006ff */
[----:B------:R-:W1:Y:S02]  /*3530*/  SYNCS.PHASECHK.TRANS64.TRYWAIT P0, [UR5], R2 ;  /* 0x00000002ff0075a7 */ /* 0x000e640008001105 */
[----:B-1----:R-:W-:Y:S05]  /*3540*/  @!P0 BRA `(.L_x_64) ;  /* 0x0000003400a08947 */ /* 0x002fea0003800000 */
.L_x_63:
[----:B------:R-:W-:Y:S01]  /*3550*/  UISETP.NE.AND UP0, UPT, UR15, 0x1, UPT ;  /* 0x000000010f00788c */ /* 0x000fe2000bf05270 */
[----:B------:R-:W-:Y:S01]  /*3560*/  PLOP3.LUT P2, PT, PT, PT, PT, 0x80, 0x8 ;  /* 0x000000000008781c */ /* 0x000fe20003f4f070 */
[----:B------:R-:W-:Y:S02]  /*3570*/  UIADD3 UR4, UPT, UPT, UR6, 0x1, URZ ;  /* 0x0000000106047890 */ /* 0x000fe4000fffe0ff */
[----:B------:R-:W-:Y:S02]  /*3580*/  ULEA UR12, UR6, UR21, 0x8 ;  /* 0x00000015060c7291 */ /* 0x000fe4000f8e40ff */
[----:B------:R-:W-:Y:S01]  /*3590*/  UISETP.NE.AND UP1, UPT, UR4, 0x4, UPT ;  /* 0x000000040400788c */ /* 0x000fe2000bf25270 */
[----:B------:R-:W-:Y:S01]  /*35a0*/  PLOP3.LUT P0, PT, PT, PT, UP0, 0x80, 0x8 ;  /* 0x000000000008781c */ /* 0x000fe20003f0f008 */
[----:B------:R-:W-:Y:S02]  /*35b0*/  UIADD3 UR10, UPT, UPT, UR12, 0x2, URZ ;  /* 0x000000020c0a7890 */ /* 0x000fe4000fffe0ff */
[----:B------:R-:W-:Y:S02]  /*35c0*/  USEL UR7, URZ, 0x1, UP1 ;  /* 0x00000001ff077887 */ /* 0x000fe40008800000 */
[----:B------:R-:W-:Y:S02]  /*35d0*/  USEL UR14, UR4, URZ, UP1 ;  /* 0x000000ff040e7287 */ /* 0x000fe40008800000 */
[----:B------:R-:W-:Y:S02]  /*35e0*/  UIADD3 UR15, UPT, UPT, UR15, -0x1, URZ ;  /* 0xffffffff0f0f7890 */ /* 0x000fe4000fffe0ff */
[----:B------:R-:W-:Y:S01]  /*35f0*/  @UP0 ULEA UR4, UR14, UR17, 0x3 ;  /* 0x000000110e040291 */ /* 0x000fe2000f8e18ff */
[----:B------:R-:W-:Y:S01]  /*3600*/  LOP3.LUT R8, R8, UR7, RZ, 0x3c, !PT ;  /* 0x0000000708087c12 */ /* 0x000fe2000f8e3cff */
[----:B------:R-:W-:Y:S01]  /*3610*/  UIADD3 UR7, UPT, UPT, UR5, 0x20, URZ ;  /* 0x0000002005077890 */ /* 0x000fe2000fffe0ff */
[----:B------:R-:W-:Y:S02]  /*3620*/  UMOV UR13, 0x80004020 ;  /* 0x80004020000d7882 */ /* 0x000fe40000000000 */
[----:B-1----:R-:W-:Y:S01]  /*3630*/  @P0 SHF.L.U32 R0, R8, 0x1f, RZ ;  /* 0x0000001f08000819 */ /* 0x002fe200000006ff */
[----:B------:R-:W-:Y:S01]  /*3640*/  UMOV UR5, 0x80004020 ;  /* 0x8000402000057882 */ /* 0x000fe20000000000 */
[----:B------:R-:W-:Y:S01]  /*3650*/  UMOV UR11, 0x80004020 ;  /* 0x80004020000b7882 */ /* 0x000fe20000000000 */
[----:B------:R-:W-:Y:S01]  /*3660*/  UMOV UR9, 0x80004020 ;  /* 0x8000402000097882 */ /* 0x000fe20000000000 */
[----:B------:R2:W3:Y:S01]  /*3670*/  @P0 SYNCS.PHASECHK.TRANS64.TRYWAIT P2, [UR4], R0 ;  /* 0x00000000ff0005a7 */ /* 0x0004e20008041104 */
[----:B------:R-:W-:Y:S03]  /*3680*/  ULEA UR4, UR6, UR20, 0x8 ;  /* 0x0000001406047291 */ /* 0x000fe6000f8e40ff */
[----:B------:R-:W-:Y:S01]  /*3690*/  UMOV UR6, UR14 ;  /* 0x0000000e00067c82 */ /* 0x000fe20008000000 */
[----:B------:R-:W-:Y:S05]  /*36a0*/  UIADD3 UR8, UPT, UPT, UR4, 0x2, URZ ;  /* 0x0000000204087890 */ /* 0x000fea000fffe0ff */
[----:B------:R2:W-:Y:S01]  /*36b0*/  UTCIMMA gdesc[UR4], gdesc[UR12], tmem[UR18], tmem[UR26], idesc[UR27], UP2 ;  /* 0x00ff1a0c040075ea */ /* 0x0005e20009000112 */
[----:B------:R-:W-:Y:S03]  /*36c0*/  UPLOP3.LUT UP2, UPT, UPT, UPT, UPT, 0x80, 0x8 ;  /* 0x000000000008789c */ /* 0x000fe60003f4f070 */
[----:B------:R2:W-:Y:S01]  /*36d0*/  UTCIMMA gdesc[UR8], gdesc[UR10], tmem[UR18], tmem[UR24], idesc[UR25], UPT ;  /* 0x00ff180a080075ea */ /* 0x0005e2000b800112 */
[----:B------:R2:W-:Y:S01]  /*36e0*/  UTCBAR.MULTICAST [UR7], URZ, UR19 ;  /* 0x000000ff070073e9 */ /* 0x0005e20008000813 */
[----:B------:R-:W-:Y:S06]  /*36f0*/  BRA.U UP3, `(.L_x_65) ;  /* 0xfffffffd03787547 */ /* 0x000fec000b83ffff */
.L_x_62:
[----:B--2---:R-:W-:Y:S01]  /*3700*/  UIADD3 UR4, UPT, UPT, UR22, 0x1, URZ ;  /* 0x0000000116047890 */ /* 0x004fe2000fffe0ff */
[C---:B------:R-:W-:Y:S01]  /*3710*/  ISETP.NE.AND P0, PT, R10.reuse, 0x2, PT ;  /* 0x000000020a00780c */ /* 0x040fe20003f05270 */
[----:B------:R-:W-:Y:S02]  /*3720*/  UIADD3 UR5, UPT, UPT, UR23, 0x80, URZ ;  /* 0x0000008017057890 */ /* 0x000fe4000fffe0ff */
[----:B------:R-:W-:Y:S01]  /*3730*/  UISETP.NE.AND UP0, UPT, UR4, 0x4, UPT ;  /* 0x000000040400788c */ /* 0x000fe2000bf05270 */
[----:B-1----:R-:W-:Y:S02]  /*3740*/  SEL R0, RZ, 0x1, P0 ;  /* 0x00000001ff007807 */ /* 0x002fe40000000000 */
[----:B------:R-:W-:Y:S01]  /*3750*/  SEL R10, R10, RZ, P0 ;  /* 0x000000ff0a0a7207 */ /* 0x000fe20000000000 */
[----:B------:R-:W-:Y:S01]  /*3760*/  USEL UR6, URZ, 0x1, UP0 ;  /* 0x00000001ff067887 */ /* 0x000fe20008000000 */
[----:B------:R-:W-:Y:S01]  /*3770*/  LOP3.LUT R9, R9, R0, RZ, 0x3c, !PT ;  /* 0x0000000009097212 */ /* 0x000fe200078e3cff */
[----:B------:R-:W-:Y:S01]  /*3780*/  USEL UR22, UR4, URZ, UP0 ;  /* 0x000000ff04167287 */ /* 0x000fe20008000000 */
[----:B------:R1:W-:Y:S03]  /*3790*/  UTCBAR [UR5], URZ ;  /* 0x000000ff050073e9 */ /* 0x0003e600080000ff */
[----:B------:R-:W-:Y:S01]  /*37a0*/  LOP3.LUT R11, R11, UR6, RZ, 0x3c, !PT ;  /* 0x000000060b0b7c12 */ /* 0x000fe2000f8e3cff */
[----:B------:R-:W-:Y:S07]  /*37b0*/  @P1 BRA `(.L_x_66) ;  /* 0xfffffff800b01947 */ /* 0x000fee000383ffff */
[----:B------:R-:W2:Y:S01]  /*37c0*/  S2UR UR8, SR_CgaCtaId ;  /* 0x00000000000879c3 */ /* 0x000ea20000008800 */
[----:B------:R-:W-:Y:S01]  /*37d0*/  ELECT P0, URZ, PT ;  /* 0x0000000000ff782f */ /* 0x000fe20003800000 */
[----:B------:R-:W-:Y:S01]  /*37e0*/  IMAD.MOV.U32 R0, RZ, RZ, 0x1 ;  /* 0x00000001ff007424 */ /* 0x000fe200078e00ff */
[----:B------:R-:W-:Y:S01]  /*37f0*/  UIADD3 UR17, UPT, UPT, UR17, 0xa0, URZ ;  /* 0x000000a011117890 */ /* 0x000fe2000fffe0ff */
[----:B------:R-:W-:Y:S01]  /*3800*/  SHF.L.U32 R2, R11, 0x1f, RZ ;  /* 0x0000001f0b027819 */ /* 0x000fe200000006ff */
[----:B------:R-:W-:-:S03]  /*3810*/  UMOV UR4, 0x40 ;  /* 0x0000004000047882 */ /* 0x000fc60000000000 */
[----:B------:R-:W-:Y:S01]  /*3820*/  UVIRTCOUNT.DEALLOC.SMPOOL 0x80 ;  /* 0x000000800000784c */ /* 0x000fe20000000000 */
[----:B--2---:R-:W-:Y:S02]  /*3830*/  ULEA UR8, UR8, UR4, 0x18 ;  /* 0x0000000408087291 */ /* 0x004fe4000f8ec0ff */
[----:B------:R-:W-:-:S07]  /*3840*/  ULEA UR4, UR22, UR17, 0x3 ;  /* 0x0000001116047291 */ /* 0x000fce000f8e18ff */
[----:B------:R2:W-:Y:S02]  /*3850*/  @P0 STS.U8 [UR8+0x1c], R0 ;  /* 0x00001c00ff000988 */ /* 0x0005e40008000008 */
[----:B------:R-:W4:Y:S02]  /*3860*/  SYNCS.PHASECHK.TRANS64.TRYWAIT P0, [UR4], R2 ;  /* 0x00000002ff0075a7 */ /* 0x000f240008001104 */
[----:B--2-4-:R-:W-:Y:S05]  /*3870*/  @!P0 BRA `(.L_x_67) ;  /* 0x0000003000ec8947 */ /* 0x014fea0003800000 */
.L_x_122:
[----:B------:R-:W-:-:S04]  /*3880*/  UIADD3 UR4, UPT, UPT, UR22, 0x1, URZ ;  /* 0x0000000116047890 */ /* 0x000fc8000fffe0ff */
[----:B------:R-:W-:-:S04]  /*3890*/  UISETP.NE.AND UP0, UPT, UR4, 0x4, UPT ;  /* 0x000000040400788c */ /* 0x000fc8000bf05270 */
[----:B------:R-:W-:Y:S02]  /*38a0*/  USEL UR6, URZ, 0x1, UP0 ;  /* 0x00000001ff067887 */ /* 0x000fe40008000000 */
[----:B------:R-:W-:-:S04]  /*38b0*/  USEL UR4, UR4, URZ, UP0 ;  /* 0x000000ff04047287 */ /* 0x000fc80008000000 */
[----:B-1----:R-:W-:Y:S01]  /*38c0*/  ULEA UR5, UR4, UR17, 0x3 ;  /* 0x0000001104057291 */ /* 0x002fe2000f8e18ff */
[----:B--2---:R-:W-:-:S04]  /*38d0*/  LOP3.LUT R2, R11, UR6, RZ, 0x3c, !PT ;  /* 0x000000060b027c12 */ /* 0x004fc8000f8e3cff */
[----:B------:R-:W-:-:S04]  /*38e0*/  SHF.L.U32 R3, R2, 0x1f, RZ ;  /* 0x0000001f02037819 */ /* 0x000fc800000006ff */
[----:B------:R-:W1:Y:S02]  /*38f0*/  SYNCS.PHASECHK.TRANS64.TRYWAIT P0, [UR5], R3 ;  /* 0x00000003ff0075a7 */ /* 0x000e640008001105 */
[----:B-1----:R-:W-:Y:S05]  /*3900*/  @!P0 BRA `(.L_x_68) ;  /* 0x0000003000e08947 */ /* 0x002fea0003800000 */
.L_x_124:
        /* <DEDUP_REMOVED lines=9> */
.L_x_126:
[----:B------:R-:W-:-:S04]  /*39a0*/  UIADD3 UR4, UPT, UPT, UR4, 0x1, URZ ;  /* 0x0000000104047890 */ /* 0x000fc8000fffe0ff */
[----:B------:R-:W-:-:S04]  /*39b0*/  UISETP.NE.AND UP0, UPT, UR4, 0x4, UPT ;  /* 0x000000040400788c */ /* 0x000fc8000bf05270 */
[----:B------:R-:W-:Y:S02]  /*39c0*/  USEL UR5, URZ, 0x1, UP0 ;  /* 0x00000001ff057887 */ /* 0x000fe40008000000 */
[----:B------:R-:W-:-:S04]  /*39d0*/  USEL UR4, UR4, URZ, UP0 ;  /* 0x000000ff04047287 */ /* 0x000fc80008000000 */
[----:B------:R-:W-:Y:S01]  /*39e0*/  ULEA UR4, UR4, UR17, 0x3 ;  /* 0x0000001104047291 */ /* 0x000fe2000f8e18ff */
[----:B------:R-:W-:-:S04]  /*39f0*/  LOP3.LUT R2, R2, UR5, RZ, 0x3c, !PT ;  /* 0x0000000502027c12 */ /* 0x000fc8000f8e3cff */
[----:B------:R-:W-:-:S04]  /*3a00*/  SHF.L.U32 R2, R2, 0x1f, RZ ;  /* 0x0000001f02027819 */ /* 0x000fc800000006ff */
[----:B------:R-:W2:Y:S02]  /*3a10*/  SYNCS.PHASECHK.TRANS64.TRYWAIT P0, [UR4], R2 ;  /* 0x00000002ff0075a7 */ /* 0x000ea40008001104 */
[----:B--2---:R-:W-:Y:S05]  /*3a20*/  @!P0 BRA `(.L_x_70) ;  /* 0x0000003000c88947 */ /* 0x004fea0003800000 */
.L_x_128:
[----:B------:R-:W-:Y:S01]  /*3a30*/  NOP ;  /* 0x0000000000007918 */ /* 0x000fe20000000000 */
[----:B-1----:R-:W1:Y:S01]  /*3a40*/  LDS R0, [UR8+0x14] ;  /* 0x00001408ff007984 */ /* 0x002e620008000800 */
[----:B------:R-:W-:Y:S01]  /*3a50*/  ULOP3.LUT UR4, UR30, 0xffff, URZ, 0xc0, !UPT ;  /* 0x0000ffff1e047892 */ /* 0x000fe2000f8ec0ff */
[----:B------:R-:W-:Y:S01]  /*3a60*/  UMOV UR5, 0xffff ;  /* 0x0000ffff00057882 */ /* 0x000fe20000000000 */
[----:B------:R-:W-:Y:S02]  /*3a70*/  UMOV UR6, 0x1 ;  /* 0x0000000100067882 */ /* 0x000fe40000000000 */
[----:B------:R-:W-:-:S04]  /*3a80*/  USHF.R.U32.HI UR4, URZ, 0x5, UR4 ;  /* 0x00000005ff047899 */ /* 0x000fc80008011604 */
[----:B------:R-:W-:Y:S02]  /*3a90*/  USHF.L.U32 UR5, UR5, UR4, URZ ;  /* 0x0000000405057299 */ /* 0x000fe400080006ff */
[----:B------:R-:W-:-:S04]  /*3aa0*/  USHF.L.U32 UR4, UR6, UR4, URZ ;  /* 0x0000000406047299 */ /* 0x000fc800080006ff */
[----:B-1----:R-:W-:-:S04]  /*3ab0*/  LOP3.LUT R0, R0, UR5, RZ, 0xc0, !PT ;  /* 0x0000000500007c12 */ /* 0x002fc8000f8ec0ff */
[----:B------:R-:W-:-:S13]  /*3ac0*/  ISETP.NE.AND P0, PT, R0, UR5, PT ;  /* 0x0000000500007c0c */ /* 0x000fda000bf05270 */
[----:B------:R-:W-:Y:S05]  /*3ad0*/  @P0 BRA `(.L_x_71) ;  /* 0x0000000000580947 */ /* 0x000fea0003800000 */
[----:B------:R-:W1:Y:S02]  /*3ae0*/  LDS R0, [UR8+0x18] ;  /* 0x00001808ff007984 */ /* 0x000e640008000800 */
[----:B-1----:R-:W-:-:S04]  /*3af0*/  LOP3.LUT R0, R0, UR4, RZ, 0xc0, !PT ;  /* 0x0000000400007c12 */ /* 0x002fc8000f8ec0ff */
[----:B------:R-:W-:-:S13]  /*3b00*/  ISETP.NE.AND P0, PT, R0, UR4, PT ;  /* 0x0000000400007c0c */ /* 0x000fda000bf05270 */
[----:B------:R-:W-:Y:S05]  /*3b10*/  @P0 BRA `(.L_x_72) ;  /* 0x00000000003c0947 */ /* 0x000fea0003800000 */
[----:B------:R-:W1:Y:S01]  /*3b20*/  S2R R2, SR_LANEID ;  /* 0x0000000000027919 */ /* 0x000e620000000000 */
[----:B------:R-:W-:-:S06]  /*3b30*/  ULOP3.LUT UR5, URZ, UR5, URZ, 0x33, !UPT ;  /* 0x00000005ff057292 */ /* 0x000fcc000f8e33ff */
[----:B------:R-:W-:-:S04]  /*3b40*/  IMAD.U32 R0, RZ, RZ, UR5 ;  /* 0x00000005ff007e24 */ /* 0x000fc8000f8e00ff */
[----:B------:R2:W4:Y:S02]  /*3b50*/  REDUX UR7, R0 ;  /* 0x00000000000773c4 */ /* 0x0005240000000000 */
[----:B------:R1:W-:Y:S01]  /*3b60*/  UTCATOMSWS.AND URZ, UR5 ;  /* 0x0000000500ff79e3 */ /* 0x0003e20008000000 */
[----:B--2---:R-:W-:Y:S01]  /*3b70*/  LOP3.LUT R0, RZ, UR4, RZ, 0x33, !PT ;  /* 0x00000004ff007c12 */ /* 0x004fe2000f8e33ff */
[----:B------:R-:W-:Y:S02]  /*3b80*/  VOTEU.ANY UR4, UPT, PT ;  /* 0x0000000000047886 */ /* 0x000fe400038e0100 */
[----:B------:R-:W-:Y:S02]  /*3b90*/  UFLO.U32 UR4, UR4 ;  /* 0x00000004000472bd */ /* 0x000fe400080e0000 */
[----:B------:R-:W2:Y:S04]  /*3ba0*/  REDUX UR6, R0 ;  /* 0x00000000000673c4 */ /* 0x000ea80000000000 */
[----:B-1----:R-:W-:-:S02]  /*3bb0*/  ISETP.EQ.U32.AND P0, PT, R2, UR4, PT ;  /* 0x0000000402007c0c */ /* 0x002fc4000bf02070 */
[----:B----4-:R-:W-:-:S11]  /*3bc0*/  MOV R2, UR7 ;  /* 0x0000000700027c02 */ /* 0x010fd60008000f00 */
[----:B------:R1:W-:Y:S01]  /*3bd0*/  @P0 ATOMS.AND RZ, [UR8+0x14], R2 ;  /* 0x00001402ffff098c */ /* 0x0003e2000a800008 */
[----:B--2---:R-:W-:-:S05]  /*3be0*/  IMAD.U32 R0, RZ, RZ, UR6 ;  /* 0x00000006ff007e24 */ /* 0x004fca000f8e00ff */
[----:B------:R1:W-:Y:S01]  /*3bf0*/  @P0 ATOMS.AND RZ, [UR8+0x18], R0 ;  /* 0x00001800ffff098c */ /* 0x0003e2000a800008 */
[----:B------:R-:W-:Y:S05]  /*3c00*/  BRA `(.L_x_73) ;  /* 0x0000000000147947 */ /* 0x000fea0003800000 */
.L_x_72:
[----:B------:R-:W-:Y:S02]  /*3c10*/  MOV R2, 0x3c30 ;  /* 0x00003c3000027802 */ /* 0x000fe40000000f00 */
[----:B---3-5:R-:W-:Y:S05]  /*3c20*/  CALL.REL.NOINC `($__internal_0_$__cuda_sm10x_tcgen05_guardrail_trap_col_being_dealloced_not_returned_by_alloc) ;  /* 0x0000003000e47944 */ /* 0x028fea0003c00000 */
[----:B------:R-:W-:Y:S05]  /*3c30*/  BRA `(.L_x_73) ;  /* 0x0000000000087947 */ /* 0x000fea0003800000 */
.L_x_71:
[----:B------:R-:W-:Y:S02]  /*3c40*/  MOV R2, 0x3c60 ;  /* 0x00003c6000027802 */ /* 0x000fe40000000f00 */
[----:B---3-5:R-:W-:Y:S05]  /*3c50*/  CALL.REL.NOINC `($__internal_2_$__cuda_sm10x_tcgen05_guardrail_trap_unallocated_columns_being_dealloced) ;  /* 0x0000003000f07944 */ /* 0x028fea0003c00000 */
.L_x_73:
[----:B------:R-:W-:Y:S01]  /*3c60*/  NOP ;  /* 0x0000000000007918 */ /* 0x000fe20000000000 */
[----:B------:R-:W-:Y:S05]  /*3c70*/  EXIT ;  /* 0x000000000000794d */ /* 0x000fea0003800000 */
.L_x_55:
[----:B------:R-:W-:-:S09]  /*3c80*/  UISETP.NE.OR UP0, UPT, UR22, 0x3, !UP3 ;  /* 0x000000031600788c */ /* 0x000fd2000df05670 */
[----:B------:R-:W-:Y:S05]  /*3c90*/  BRA.U UP0, `(.L_x_74) ;  /* 0x0000000d00087547 */ /* 0x000fea000b800000 */
[----:B------:R-:W1:Y:S01]  /*3ca0*/  LDCU UR26, c[0x0][0x370] ;  /* 0x00006e00ff1a77ac */ /* 0x000e620008000800 */
[----:B------:R-:W2:Y:S01]  /*3cb0*/  LDC.64 R16, c[0x0][0x348] ;  /* 0x0000d200ff107b82 */ /* 0x000ea20000000a00 */
[----:B------:R-:W-:Y:S02]  /*3cc0*/  HFMA2 R13, -RZ, RZ, 0, 0 ;  /* 0x00000000ff0d7431 */ /* 0x000fe400000001ff */
[----:B------:R-:W-:Y:S01]  /*3cd0*/  IMAD.MOV.U32 R15, RZ, RZ, 0x1 ;  /* 0x00000001ff0f7424 */ /* 0x000fe200078e00ff */
[----:B------:R-:W1:Y:S01]  /*3ce0*/  LDCU.128 UR28, c[0x0][0xb10] ;  /* 0x00016200ff1c77ac */ /* 0x000e620008000c00 */
[----:B------:R-:W-:Y:S01]  /*3cf0*/  IMAD.MOV.U32 R14, RZ, RZ, RZ ;  /* 0x000000ffff0e7224 */ /* 0x000fe200078e00ff */
[----:B------:R-:W-:Y:S01]  /*3d00*/  MOV R12, 0x1000 ;  /* 0x00001000000c7802 */ /* 0x000fe20000000f00 */
[----:B------:R-:W3:Y:S01]  /*3d10*/  LDCU UR25, c[0x0][0x374] ;  /* 0x00006e80ff1977ac */ /* 0x000ee20008000800 */
[----:B------:R-:W4:Y:S01]  /*3d20*/  LDC.64 R2, c[0x0][0x888] ;  /* 0x00022200ff027b82 */ /* 0x000f220000000a00 */
[----:B------:R-:W3:Y:S01]  /*3d30*/  LDCU UR16, c[0x0][0xb0c] ;  /* 0x00016180ff1077ac */ /* 0x000ee20008000800 */
[----:B------:R-:W2:Y:S06]  /*3d40*/  LDCU UR35, c[0x0][0xb20] ;  /* 0x00016400ff2377ac */ /* 0x000eac0008000800 */
[----:B------:R-:W4:Y:S01]  /*3d50*/  LDC.64 R4, c[0x0][0x890] ;  /* 0x00022400ff047b82 */ /* 0x000f220000000a00 */
[----:B------:R-:W2:Y:S01]  /*3d60*/  LDCU UR4, c[0x0][0xb30] ;  /* 0x00016600ff0477ac */ /* 0x000ea20008000800 */
[----:B------:R-:W-:Y:S01]  /*3d70*/  UMOV UR17, 0x400 ;  /* 0x0000040000117882 */ /* 0x000fe20000000000 */
[----:B-1----:R-:W-:-:S02]  /*3d80*/  UIMAD.WIDE.U32 UR32, UR26, UR28, URZ ;  /* 0x0000001c1a2072a5 */ /* 0x002fc4000f8e00ff */
[----:B---3--:R-:W-:Y:S02]  /*3d90*/  UIMAD.WIDE.U32 UR6, UR25, UR31, URZ ;  /* 0x0000001f190672a5 */ /* 0x008fe4000f8e00ff */
[----:B------:R-:W-:Y:S02]  /*3da0*/  ULEA UR17, UR48, UR17, 0x18 ;  /* 0x0000001130117291 */ /* 0x000fe4000f8ec0ff */
[----:B------:R-:W-:Y:S02]  /*3db0*/  UPLOP3.LUT UP3, UPT, UPT, UPT, UPT, 0x40, 0x4 ;  /* 0x000000000004789c */ /* 0x000fe40003f6e870 */
[----:B------:R-:W-:Y:S01]  /*3dc0*/  UIADD3 UR5, UPT, UPT, UR17, 0x40, URZ ;  /* 0x0000004011057890 */ /* 0x000fe2000fffe0ff */
[----:B------:R-:W-:Y:S01]  /*3dd0*/  UMOV UR32, UR33 ;  /* 0x0000002100207c82 */ /* 0x000fe20008000000 */
[----:B------:R-:W-:Y:S01]  /*3de0*/  UMOV UR27, UR7 ;  /* 0x00000007001b7c82 */ /* 0x000fe20008000000 */
[----:B------:R-:W-:Y:S02]  /*3df0*/  UISETP.GE.AND UP0, UPT, UR40, 0x1, UPT ;  /* 0x000000012800788c */ /* 0x000fe4000bf06270 */
[----:B------:R-:W-:Y:S01]  /*3e00*/  UISETP.NE.AND UP4, UPT, UR40, 0x1, UPT ;  /* 0x000000012800788c */ /* 0x000fe2000bf85270 */
[----:B------:R-:W1:Y:S01]  /*3e10*/  LDCU.64 UR14, c[0x0][0xb28] ;  /* 0x00016500ff0e77ac */ /* 0x000e620008000a00 */
[----:B------:R-:W-:-:S02]  /*3e20*/  UISETP.NE.AND UP6, UPT, UR16, 0x1, UPT ;  /* 0x000000011000788c */ /* 0x000fc4000bfc5270 */
[----:B------:R-:W-:Y:S02]  /*3e30*/  UISETP.NE.AND UP5, UPT, UR30, 0x1, UPT ;  /* 0x000000011e00788c */ /* 0x000fe4000bfa5270 */
[----:B------:R-:W-:Y:S02]  /*3e40*/  UPRMT UR48, UR48, 0x654, UR5 ;  /* 0x0000065430307896 */ /* 0x000fe40008000005 */
[----:B------:R-:W-:Y:S02]  /*3e50*/  USHF.R.U32.HI UR32, URZ, UR29, UR32 ;  /* 0x0000001dff207299 */ /* 0x000fe40008011620 */
[----:B--2---:R-:W-:Y:S02]  /*3e60*/  USHF.R.U32.HI UR27, URZ, UR35, UR27 ;  /* 0x00000023ff1b7299 */ /* 0x004fe4000801161b */
[----:B------:R-:W-:-:S11]  /*3e70*/  UISETP.NE.AND UP2, UPT, UR4, 0x1, UPT ;  /* 0x000000010400788c */ /* 0x000fd6000bf45270 */
.L_x_82:
[C---:B------:R-:W-:Y:S02]  /*3e80*/  LEA R7, R14.reuse, UR17, 0x3 ;  /* 0x000000110e077c11 */ /* 0x040fe4000f8e18ff */
[----:B------:R-:W-:Y:S02]  /*3e90*/  SHF.L.U32 R0, R13, 0x1f, RZ ;  /* 0x0000001f0d007819 */ /* 0x000fe400000006ff */
[----:B------:R-:W-:Y:S02]  /*3ea0*/  LEA R8, R14, UR17, 0x4 ;  /* 0x000000110e087c11 */ /* 0x000fe4000f8e20ff */
[----:B--2---:R-:W2:Y:S02]  /*3eb0*/  SYNCS.PHASECHK.TRANS64.TRYWAIT P0, [R7+URZ+0x60], R0 ;  /* 0x00006000070075a7 */ /* 0x004ea400080011ff */
[----:B--2---:R-:W-:Y:S05]  /*3ec0*/  @!P0 BRA `(.L_x_75) ;  /* 0x0000002c00b88947 */ /* 0x004fea0003800000 */
.L_x_129:
[----:B------:R-:W3:Y:S01]  /*3ed0*/  LDS.128 R8, [R8+0xf0] ;  /* 0x0000f00008087984 */ /* 0x000ee20000000c00 */
[----:B------:R-:W-:Y:S01]  /*3ee0*/  UISETP.GE.AND UP0, UPT, UR40, 0x1, UPT ;  /* 0x000000012800788c */ /* 0x000fe2000bf06270 */
[----:B------:R-:W-:Y:S01]  /*3ef0*/  @!PT LDS RZ, [RZ] ;  /* 0x00000000fffff984 */ /* 0x000fe20000000800 */
[----:B------:R-:W-:Y:S01]  /*3f00*/  @!PT LDS RZ, [RZ] ;  /* 0x00000000fffff984 */ /* 0x000fe20000000800 */
[----:B------:R-:W-:Y:S01]  /*3f10*/  @!PT LDS RZ, [RZ] ;  /* 0x00000000fffff984 */ /* 0x000fe20000000800 */
[----:B------:R-:W-:Y:S01]  /*3f20*/  @!PT LDS RZ, [RZ] ;  /* 0x00000000fffff984 */ /* 0x000fe20000000800 */
[----:B------:R1:W-:Y:S06]  /*3f30*/  MEMBAR.ALL.CTA ;  /* 0x0000000000007992 */ /* 0x0003ec0000008000 */
[----:B-1----:R-:W1:Y:S01]  /*3f40*/  FENCE.VIEW.ASYNC.S ;  /* 0x00000000000073c6 */ /* 0x002e620000000000 */
[----:B---3--:R-:W-:Y:S11]  /*3f50*/  LOP3.LUT P0, RZ, R10, 0x1, RZ, 0xc0, !PT ;  /* 0x000000010aff7812 */ /* 0x008ff6000780c0ff */
[----:B------:R-:W-:Y:S02]  /*3f60*/  @!UPT UIADD3 URZ, UPT, UPT, URZ, URZ, URZ ;  /* 0x000000fffffff290 */ /* 0x000fe4000fffe0ff */
[----:B-1----:R-:W-:Y:S01]  /*3f70*/  VOTEU.ANY UP1, P0 ;  /* 0x0000000000ff7886 */ /* 0x002fe20000020100 */
[----:B------:R-:W-:Y:S11]  /*3f80*/  PLOP3.LUT P0, PT, PT, PT, UP1, 0x80, 0x8 ;  /* 0x000000000008781c */ /* 0x000ff60003f0f018 */
[----:B------:R-:W-:Y:S02]  /*3f90*/  @!UPT UIADD3 URZ, UPT, UPT, URZ, URZ, URZ ;  /* 0x000000fffffff290 */ /* 0x000fe4000fffe0ff */
[----:B--2---:R-:W-:Y:S02]  /*3fa0*/  @P0 SHF.R.U32.HI R0, RZ, 0x10, R9 ;  /* 0x00000010ff000819 */ /* 0x004fe40000011609 */
[----:B------:R-:W-:Y:S02]  /*3fb0*/  @P0 MOV R6, R8 ;  /* 0x0000000800060202 */ /* 0x000fe40000000f00 */
[----:B------:R-:W-:Y:S01]  /*3fc0*/  @P0 R2UR UR4, R0 ;  /* 0x00000000000402ca */ /* 0x000fe200000e0000 */
[----:B------:R-:W-:Y:S01]  /*3fd0*/  VIADD R0, R7, 0x70 ;  /* 0x0000007007007836 */ /* 0x000fe20000000000 */
[----:B------:R-:W-:Y:S02]  /*3fe0*/  @P0 LOP3.LUT R8, R9, 0xffff, RZ, 0xc0, !PT ;  /* 0x0000ffff09080812 */ /* 0x000fe400078ec0ff */
[----:B------:R-:W-:Y:S02]  /*3ff0*/  @P0 R2UR UR6, R6 ;  /* 0x00000000060602ca */ /* 0x000fe400000e0000 */
[----:B------:R-:W-:Y:S02]  /*4000*/  PRMT R0, RZ, 0x654, R0 ;  /* 0x00000654ff007816 */ /* 0x000fe40000000000 */
[----:B------:R-:W-:Y:S02]  /*4010*/  @P0 R2UR UR5, R8 ;  /* 0x00000000080502ca */ /* 0x000fe400000e0000 */
[----:B------:R1:W-:Y:S03]  /*4020*/  SYNCS.ARRIVE.TRANS64.RED.A1T0 RZ, [R0+URZ], RZ ;  /* 0x000000ff00ff79a7 */ /* 0x0003e600081004ff */
[----:B------:R-:W-:Y:S04]  /*4030*/  @UP1 UMOV UR24, UR4 ;  /* 0x0000000400181c82 */ /* 0x000fe80008000000 */
[----:B------:R-:W-:Y:S04]  /*4040*/  @UP1 UMOV UR13, UR6 ;  /* 0x00000006000d1c82 */ /* 0x000fe80008000000 */
[----:B------:R-:W-:Y:S01]  /*4050*/  @UP1 UMOV UR7, UR5 ;  /* 0x0000000500071c82 */ /* 0x000fe20008000000 */
[----:B------:R-:W-:Y:S05]  /*4060*/  BRA.U !UP0, `(.L_x_76) ;  /* 0x0000000108a47547 */ /* 0x000fea000b800000 */
[----:B------:R-:W-:Y:S02]  /*4070*/  UIMAD.WIDE.U32 UR10, UR7, UR31, URZ ;  /* 0x0000001f070a72a5 */ /* 0x000fe4000f8e00ff */
[----:B------:R-:W-:Y:S02]  /*4080*/  UIMAD.WIDE.U32 UR18, UR13, UR28, URZ ;  /* 0x0000001c0d1272a5 */ /* 0x000fe4000f8e00ff */
[----:B------:R-:W-:Y:S02]  /*4090*/  USEL UR4, UR25, UR27, !UP5 ;  /* 0x0000001b19047287 */ /* 0x000fe4000e800000 */
[----:B------:R-:W-:Y:S02]  /*40a0*/  USEL UR8, UR26, UR32, !UP6 ;  /* 0x000000201a087287 */ /* 0x000fe4000f000000 */
[----:B------:R-:W-:Y:S02]  /*40b0*/  UIMAD.WIDE.U32 UR20, UR4, UR14, URZ ;  /* 0x0000000e041472a5 */ /* 0x000fe4000f8e00ff */
[----:B------:R-:W-:Y:S01]  /*40c0*/  UIMAD.WIDE.U32 UR22, UR8, UR14, URZ ;  /* 0x0000000e081672a5 */ /* 0x000fe2000f8e00ff */
[----:B------:R-:W-:Y:S02]  /*40d0*/  UMOV UR5, UR11 ;  /* 0x0000000b00057c82 */ /* 0x000fe40008000000 */
[----:B------:R-:W-:Y:S03]  /*40e0*/  USHF.R.U32.HI UR6, URZ, UR35, UR5 ;  /* 0x00000023ff067299 */ /* 0x000fe60008011605 */
[----:B------:R-:W-:Y:S01]  /*40f0*/  UMOV UR5, UR19 ;  /* 0x0000001300057c82 */ /* 0x000fe20008000000 */
[----:B------:R-:W-:Y:S02]  /*4100*/  USEL UR6, UR7, UR6, !UP5 ;  /* 0x0000000607067287 */ /* 0x000fe4000e800000 */
[----:B------:R-:W-:Y:S02]  /*4110*/  USHF.R.U32.HI UR9, URZ, UR29, UR5 ;  /* 0x0000001dff097299 */ /* 0x000fe40008011605 */
[----:B------:R-:W-:Y:S01]  /*4120*/  UIMAD.WIDE.U32 UR10, UR6, UR14, URZ ;  /* 0x0000000e060a72a5 */ /* 0x000fe2000f8e00ff */
[----:B------:R-:W-:Y:S02]  /*4130*/  UMOV UR5, UR21 ;  /* 0x0000001500057c82 */ /* 0x000fe40008000000 */
[----:B------:R-:W-:Y:S03]  /*4140*/  @UP4 USHF.R.U32.HI UR4, URZ, UR15, UR5 ;  /* 0x0000000fff044299 */ /* 0x000fe60008011605 */
[----:B------:R-:W-:Y:S01]  /*4150*/  UMOV UR5, UR23 ;  /* 0x0000001700057c82 */ /* 0x000fe20008000000 */
[----:B------:R-:W-:Y:S02]  /*4160*/  UIMAD UR4, UR40, UR4, URZ ;  /* 0x00000004280472a4 */ /* 0x000fe4000f8e02ff */
[----:B------:R-:W-:Y:S02]  /*4170*/  @UP4 USHF.R.U32.HI UR8, URZ, UR15, UR5 ;  /* 0x0000000fff084299 */ /* 0x000fe40008011605 */
[----:B------:R-:W-:Y:S02]  /*4180*/  USEL UR5, UR13, UR9, !UP6 ;  /* 0x000000090d057287 */ /* 0x000fe4000f000000 */
[----:B------:R-:W-:Y:S02]  /*4190*/  UIMAD UR9, UR40, UR8, URZ ;  /* 0x00000008280972a4 */ /* 0x000fe4000f8e02ff */
[----:B------:R-:W-:Y:S03]  /*41a0*/  UISETP.GE.AND UP0, UPT, UR6, UR4, UPT ;  /* 0x000000040600728c */ /* 0x000fe6000bf06270 */
[----:B------:R-:W-:Y:S01]  /*41b0*/  UMOV UR4, UR11 ;  /* 0x0000000b00047c82 */ /* 0x000fe20008000000 */
[----:B------:R-:W-:Y:S02]  /*41c0*/  UISETP.GE.OR UP0, UPT, UR5, UR9, UP0 ;  /* 0x000000090500728c */ /* 0x000fe40008706670 */
[----:B------:R-:W-:Y:S02]  /*41d0*/  USHF.R.U32.HI UR4, URZ, UR15, UR4 ;  /* 0x0000000fff047299 */ /* 0x000fe40008011604 */
[----:B------:R-:W-:Y:S02]  /*41e0*/  UIMAD.WIDE.U32 UR10, UR5, UR14, URZ ;  /* 0x0000000e050a72a5 */ /* 0x000fe4000f8e00ff */
[----:B------:R-:W-:Y:S04]  /*41f0*/  USEL UR12, UR6, UR4, !UP4 ;  /* 0x00000004060c7287 */ /* 0x000fe8000e000000 */
[----:B------:R-:W-:Y:S01]  /*4200*/  UIADD3 UR9, UPT, UPT, -UR12, URZ, URZ ;  /* 0x000000ff0c097290 */ /* 0x000fe2000fffe1ff */
[----:B------:R-:W-:Y:S02]  /*4210*/  @!UP0 UMOV UR4, UR11 ;  /* 0x0000000b00048c82 */ /* 0x000fe40008000000 */
[----:B------:R-:W-:Y:S02]  /*4220*/  @!UP0 USHF.R.U32.HI UR4, URZ, UR15, UR4 ;  /* 0x0000000fff048299 */ /* 0x000fe40008011604 */
[----:B------:R-:W-:Y:S02]  /*4230*/  UIMAD UR9, UR40, UR9, UR6 ;  /* 0x00000009280972a4 */ /* 0x000fe4000f8e0206 */
[----:B------:R-:W-:Y:S04]  /*4240*/  @!UP0 USEL UR4, UR5, UR4, !UP4 ;  /* 0x0000000405048287 */ /* 0x000fe8000e000000 */
[----:B------:R-:W-:Y:S02]  /*4250*/  @!UP0 UIMAD UR9, UR8, UR9, UR4 ;  /* 0x00000009080982a4 */ /* 0x000fe4000f8e0204 */
[----:B------:R-:W-:Y:S02]  /*4260*/  @!UP0 UIADD3 UR10, UPT, UPT, UR12, -UR4, URZ ;  /* 0x800000040c0a8290 */ /* 0x000fe4000fffe0ff */
[----:B------:R-:W-:Y:S02]  /*4270*/  UIADD3 UR4, UPT, UPT, -UR5, URZ, URZ ;  /* 0x000000ff05047290 */ /* 0x000fe4000fffe1ff */
[----:B------:R-:W-:Y:S02]  /*4280*/  UIADD3 UR8, UPT, UPT, -UR6, URZ, URZ ;  /* 0x000000ff06087290 */ /* 0x000fe4000fffe1ff */
[----:B------:R-:W-:Y:S02]  /*4290*/  @!UP0 UIMAD UR6, UR10, UR40, UR5 ;  /* 0x000000280a0682a4 */ /* 0x000fe4000f8e0205 */
[----:B------:R-:W-:Y:S02]  /*42a0*/  UIMAD UR13, UR16, UR4, UR13 ;  /* 0x00000004100d72a4 */ /* 0x000fe4000f8e020d */
[----:B------:R-:W-:Y:S01]  /*42b0*/  UIMAD UR7, UR30, UR8, UR7 ;  /* 0x000000081e0772a4 */ /* 0x000fe2000f8e0207 */
[----:B------:R-:W-:Y:S02]  /*42c0*/  @!UP0 UMOV UR5, UR9 ;  /* 0x0000000900058c82 */ /* 0x000fe40008000000 */
[----:B------:R-:W-:Y:S02]  /*42d0*/  UIMAD UR13, UR5, UR16, UR13 ;  /* 0x00000010050d72a4 */ /* 0x000fe4000f8e020d */
[----:B------:R-:W-:Y:S11]  /*42e0*/  UIMAD UR7, UR6, UR30, UR7 ;  /* 0x0000001e060772a4 */ /* 0x000ff6000f8e0207 */
[----:B------:R-:W-:Y:S01]  /*42f0*/  @!UPT UIADD3 URZ, UPT, UPT, URZ, URZ, URZ ;  /* 0x000000fffffff290 */ /* 0x000fe2000fffe0ff */
.L_x_76:
[----:B------:R-:W2:Y:S01]  /*4300*/  @!UP2 LDCU.128 UR20, c[0x0][0xb10] ;  /* 0x00016200ff14a7ac */ /* 0x000ea20008000c00 */
[C---:B----4-:R-:W-:Y:S02]  /*4310*/  ISETP.NE.U32.AND P1, PT, R4.reuse, RZ, PT ;  /* 0x000000ff0400720c */ /* 0x050fe40003f25070 */
[----:B------:R-:W-:Y:S02]  /*4320*/  ISETP.NE.U32.AND P0, PT, R4, RZ, PT ;  /* 0x000000ff0400720c */ /* 0x000fe40003f05070 */
[C---:B------:R-:W-:Y:S02]  /*4330*/  ISETP.NE.AND.EX P1, PT, R5.reuse, RZ, PT, P1 ;  /* 0x000000ff0500720c */ /* 0x040fe40003f25310 */
[----:B------:R-:W-:Y:S01]  /*4340*/  ISETP.NE.AND.EX P0, PT, R5, RZ, PT, P0 ;  /* 0x000000ff0500720c */ /* 0x000fe20003f05300 */
[----:B------:R-:W3:Y:S01]  /*4350*/  @!UP2 LDCU UR5, c[0x0][0xb0c] ;  /* 0x00016180ff05a7ac */ /* 0x000ee20008000800 */
[----:B------:R-:W-:Y:S01]  /*4360*/  SHF.L.U32 R6, R15, 0x1f, RZ ;  /* 0x0000001f0f067819 */ /* 0x000fe200000006ff */
[----:B--2---:R-:W-:Y:S07]  /*4370*/  UIMAD.WIDE.U32 UR8, UR13, UR20, URZ ;  /* 0x000000140d0872a5 */ /* 0x004fee000f8e00ff */
[----:B------:R-:W-:Y:S01]  /*4380*/  @!UP2 UMOV UR4, UR9 ;  /* 0x000000090004ac82 */ /* 0x000fe20008000000 */
[----:B---3--:R-:W-:Y:S02]  /*4390*/  @!UP2 UISETP.NE.AND UP0, UPT, UR5, 0x1, UPT ;  /* 0x000000010500a88c */ /* 0x008fe4000bf05270 */
[----:B------:R-:W-:Y:S02]  /*43a0*/  @!UP2 USHF.R.U32.HI UR4, URZ, UR21, UR4 ;  /* 0x00000015ff04a299 */ /* 0x000fe40008011604 */
[----:B------:R-:W-:Y:S02]  /*43b0*/  UIMAD.WIDE.U32 UR8, UR7, UR23, URZ ;  /* 0x00000017070872a5 */ /* 0x000fe4000f8e00ff */
[----:B------:R-:W-:Y:S02]  /*43c0*/  @!UP2 USEL UR10, UR13, UR4, !UP0 ;  /* 0x000000040d0aa287 */ /* 0x000fe4000c000000 */
[----:B------:R-:W-:Y:S03]  /*43d0*/  @!UP2 UISETP.NE.AND UP0, UPT, UR22, 0x1, UPT ;  /* 0x000000011600a88c */ /* 0x000fe6000bf05270 */
[----:B------:R-:W-:Y:S02]  /*43e0*/  @!UP2 UMOV UR6, UR9 ;  /* 0x000000090006ac82 */ /* 0x000fe40008000000 */
[----:B------:R-:W2:Y:S02]  /*43f0*/  @!UP2 LDCU UR4, c[0x0][0xb20] ;  /* 0x00016400ff04a7ac */ /* 0x000ea40008000800 */
[----:B--2---:R-:W-:Y:S04]  /*4400*/  @!UP2 USHF.R.U32.HI UR6, URZ, UR4, UR6 ;  /* 0x00000004ff06a299 */ /* 0x004fe80008011606 */
[----:B------:R-:W-:Y:S04]  /*4410*/  @!UP2 USEL UR6, UR7, UR6, !UP0 ;  /* 0x000000060706a287 */ /* 0x000fe8000c000000 */
[----:B------:R-:W-:Y:S02]  /*4420*/  @!UP2 UIADD3 UR4, UPT, UPT, -UR10, UR6, URZ ;  /* 0x000000060a04a290 */ /* 0x000fe4000fffe1ff */
[----:B------:R-:W-:Y:S02]  /*4430*/  @!UP2 UIADD3 UR6, UPT, UPT, UR10, -UR6, URZ ;  /* 0x800000060a06a290 */ /* 0x000fe4000fffe0ff */
[----:B------:R-:W-:Y:S02]  /*4440*/  @!UP2 UIMAD UR13, UR4, UR5, UR13 ;  /* 0x00000005040da2a4 */ /* 0x000fe4000f8e020d */
[----:B------:R-:W-:Y:S01]  /*4450*/  @!UP2 UIMAD UR7, UR6, UR22, UR7 ;  /* 0x000000160607a2a4 */ /* 0x000fe2000f8e0207 */
[----:B------:R-:W-:Y:S11]  /*4460*/  BRA.U UP3, `(.L_x_77) ;  /* 0x0000000103107547 */ /* 0x000ff6000b800000 */
[----:B------:R-:W-:Y:S04]  /*4470*/  MOV R7, UR34 ;  /* 0x0000002200077c02 */ /* 0x000fe80008000f00 */
[----:B------:R-:W-:Y:S04]  /*4480*/  SHF.L.U32 R7, R7, 0x1f, RZ ;  /* 0x0000001f07077819 */ /* 0x000fe800000006ff */
[----:B------:R-:W2:Y:S02]  /*4490*/  SYNCS.PHASECHK.TRANS64.TRYWAIT P2, [UR17+0x58], R7 ;  /* 0x00005807ff0075a7 */ /* 0x000ea40008041111 */
[----:B--2---:R-:W-:Y:S05]  /*44a0*/  @!P2 BRA `(.L_x_78) ;  /* 0x000000280054a947 */ /* 0x004fea0003800000 */
.L_x_77:
[----:B------:R-:W-:Y:S05]  /*44b0*/  @!P1 BRA `(.L_x_79) ;  /* 0x0000000000309947 */ /* 0x000fea0003800000 */
[----:B------:R-:W-:Y:S01]  /*44c0*/  ISETP.NE.U32.AND P1, PT, R2, RZ, PT ;  /* 0x000000ff0200720c */ /* 0x000fe20003f25070 */
[----:B------:R-:W2:Y:S01]  /*44d0*/  LDCU.64 UR4, c[0x0][0x358] ;  /* 0x00006b00ff0477ac */ /* 0x000ea20008000a00 */
[----:B------:R-:W-:Y:S02]  /*44e0*/  IMAD.MOV.U32 R80, RZ, RZ, 0x1 ;  /* 0x00000001ff507424 */ /* 0x000fe400078e00ff */
[----:B------:R-:W-:Y:S11]  /*44f0*/  ISETP.NE.AND.EX P1, PT, R3, RZ, PT, P1 ;  /* 0x000000ff0300720c */ /* 0x000ff60003f25310 */
[----:B------:R-:W-:Y:S02]  /*4500*/  @!UPT UIADD3 URZ, UPT, UPT, URZ, URZ, URZ ;  /* 0x000000fffffff290 */ /* 0x000fe4000fffe0ff */
[----:B------:R-:W3:Y:S01]  /*4510*/  @P1 LDC.64 R8, c[0x0][0x888] ;  /* 0x00022200ff081b82 */ /* 0x000ee20000000a00 */
[----:B-1----:R-:W-:Y:S04]  /*4520*/  @P1 IMAD R0, R4, UR36, RZ ;  /* 0x0000002404001c24 */ /* 0x002fe8000f8e02ff */
[----:B---3--:R-:W-:Y:S04]  /*4530*/  @P1 IMAD.WIDE R8, R0, 0x4, R8 ;  /* 0x0000000400081825 */ /* 0x008fe800078e0208 */
[----:B------:R-:W-:Y:S01]  /*4540*/  HFMA2 R0, -RZ, RZ, 0, 5.9604644775390625e-08 ;  /* 0x00000001ff007431 */ /* 0x000fe200000001ff */
[----:B--2--5:R2:W5:Y:S04]  /*4550*/  @P1 LDG.E R39, desc[UR4][R8.64] ;  /* 0x0000000408271981 */ /* 0x024568000c1e1900 */
[----:B------:R-:W-:Y:S01]  /*4560*/  @!P1 PRMT R80, R0, 0x7610, R80 ;  /* 0x0000761000509816 */ /* 0x000fe20000000050 */
[----:B--2---:R-:W3:Y:S06]  /*4570*/  @!P1 LDC R39, c[0x0][0x880] ;  /* 0x00022000ff279b82 */ /* 0x004eec0000000800 */
.L_x_79:
[----:B---3-5:R-:W-:Y:S01]  /*4580*/  @!P0 ISETP.EQ.AND P1, PT, R39, RZ, PT ;  /* 0x000000ff2700820c */ /* 0x028fe20003f22270 */
[----:B------:R-:W-:Y:S01]  /*4590*/  @!UPT UIADD3 URZ, UPT, UPT, URZ, URZ, URZ ;  /* 0x000000fffffff290 */ /* 0x000fe2000fffe0ff */
[----:B------:R-:W-:Y:S11]  /*45a0*/  @!P0 BRA `(.L_x_80) ;  /* 0x0000000000188947 */ /* 0x000ff60003800000 */
[----:B------:R-:W-:Y:S02]  /*45b0*/  LOP3.LUT P0, RZ, R80, 0xff, RZ, 0xc0, !PT ;  /* 0x000000ff50ff7812 */ /* 0x000fe4000780c0ff */
[----:B------:R-:W-:Y:S04]  /*45c0*/  ISETP.NE.U32.AND P1, PT, R2, RZ, PT ;  /* 0x000000ff0200720c */ /* 0x000fe80003f25070 */
[----:B------:R-:W-:Y:S04]  /*45d0*/  ISETP.NE.AND.EX P1, PT, R3, RZ, PT, P1 ;  /* 0x000000ff0300720c */ /* 0x000fe80003f25310 */
[----:B------:R-:W-:Y:S03]  /*45e0*/  PLOP3.LUT P1, PT, P1, PT, PT, 0x8, 0x80 ;  /* 0x000000000080781c */ /* 0x000fe60000f2e170 */
[----:B------:R-:W-:Y:S11]  /*45f0*/  @P0 ISETP.EQ.AND P1, PT, R39, RZ, PT ;  /* 0x000000ff2700020c */ /* 0x000ff60003f22270 */
[----:B------:R-:W-:Y:S02]  /*4600*/  @!UPT UIADD3 URZ, UPT, UPT, URZ, URZ, URZ ;  /* 0x000000fffffff290 */ /* 0x000fe4000fffe0ff */
.L_x_80:
[----:B------:R-:W2:Y:S01]  /*4610*/  SYNCS.PHASECHK.TRANS64.TRYWAIT P0, [UR17+0x48], R6 ;  /* 0x00004806ff0075a7 */ /* 0x000ea20008001111 */
[----:B------:R-:W-:Y:S02]  /*4620*/  ELECT P2, URZ, PT ;  /* 0x0000000000ff782f */ /* 0x000fe40003840000 */
[----:B------:R-:W-:Y:S01]  /*4630*/  IADD3 R14, PT, PT, R14, 0x1, RZ ;  /* 0x000000010e0e7810 */ /* 0x000fe20007ffe0ff */
[----:B--2---:R-:W-:Y:S10]  /*4640*/  @!P0 BRA `(.L_x_81) ;  /* 0x0000002800048947 */ /* 0x004ff40003800000 */
.L_x_132:
[----:B------:R-:W-:Y:S01]  /*4650*/  PLOP3.LUT P1, PT, P1, P2, PT, 0xf2, 0x2f ;  /* 0x00000000002f781c */ /* 0x000fe20000f25e72 */
[----:B------:R-:W-:Y:S01]  /*4660*/  UMOV UR18, 0x0 ;  /* 0x0000000000127882 */ /* 0x000fe20000000000 */
[----:B------:R-:W-:Y:S01]  /*4670*/  UMOV UR19, 0x10000000 ;  /* 0x1000000000137882 */ /* 0x000fe20000000000 */
[----:B------:R-:W-:Y:S01]  /*4680*/  UMOV UR12, UR36 ;  /* 0x00000024000c7c82 */ /* 0x000fe20008000000 */
[----:B------:R-:W-:Y:S01]  /*4690*/  LOP3.LUT R15, R15, 0x1, RZ, 0x3c, !PT ;  /* 0x000000010f0f7812 */ /* 0x000fe200078e3cff */
[----:B------:R-:W-:Y:S01]  /*46a0*/  UPLOP3.LUT UP3, UPT, UPT, UPT, UPT, 0x80, 0x8 ;  /* 0x000000000008789c */ /* 0x000fe20003f6f070 */
[----:B------:R-:W-:Y:S07]  /*46b0*/  UMOV UR36, UR24 ;  /* 0x0000001800247c82 */ /* 0x000fee0008000000 */
[----:B-1----:R-:W-:Y:S01]  /*46c0*/  @!P1 IADD3 R6, P0, PT, R16, 0x580, RZ ;  /* 0x0000058010069810 */ /* 0x002fe20007f1e0ff */
[----:B------:R-:W-:Y:S03]  /*46d0*/  VOTEU.ALL UP0, P1 ;  /* 0x0000000000ff7886 */ /* 0x000fe60000800000 */
[----:B------:R-:W-:Y:S01]  /*46e0*/  @!P1 R2UR UR5, R6 ;  /* 0x00000000060592ca */ /* 0x000fe200000e0000 */
[----:B------:R-:W-:Y:S01]  /*46f0*/  @!P1 IMAD.X R0, RZ, RZ, R17, P0 ;  /* 0x000000ffff009224 */ /* 0x000fe200000e0611 */
[----:B------:R-:W-:Y:S01]  /*4700*/  @!UP0 USHF.L.U32 UR10, UR45, 0x6, URZ ;  /* 0x000000062d0a8899 */ /* 0x000fe200080006ff */
[----:B------:R-:W-:Y:S01]  /*4710*/  ISETP.NE.AND P0, PT, R14, 0x2, PT ;  /* 0x000000020e00780c */ /* 0x000fe20003f05270 */
[----:B------:R-:W-:Y:S02]  /*4720*/  @!UP0 USHF.L.U32 UR11, UR46, 0x6, URZ ;  /* 0x000000062e0b8899 */ /* 0x000fe400080006ff */
[----:B------:R-:W-:Y:S01]  /*4730*/  @!P1 R2UR UR4, R0 ;  /* 0x00000000000492ca */ /* 0x000fe200000e0000 */
[----:B------:R-:W-:Y:S01]  /*4740*/  @!UP0 UIADD3 UR8, UPT, UPT, UR17, 0x200, URZ ;  /* 0x0000020011088890 */ /* 0x000fe2000fffe0ff */
[----:B------:R-:W-:Y:S01]  /*4750*/  SEL R0, RZ, 0x1, P0 ;  /* 0x00000001ff007807 */ /* 0x000fe20000000000 */
[----:B------:R-:W-:Y:S01]  /*4760*/  @!UP0 UIADD3 UR9, UPT, UPT, UR17, 0x40, URZ ;  /* 0x0000004011098890 */ /* 0x000fe2000fffe0ff */
[----:B------:R-:W-:Y:S01]  /*4770*/  SEL R14, R14, RZ, P0 ;  /* 0x000000ff0e0e7207 */ /* 0x000fe20000000000 */
[----:B------:R-:W-:Y:S01]  /*4780*/  VOTEU.ALL UP0, P1 ;  /* 0x0000000000ff7886 */ /* 0x000fe20000800000 */
[----:B------:R-:W-:Y:S01]  /*4790*/  LOP3.LUT R13, R13, R0, RZ, 0x3c, !PT ;  /* 0x000000000d0d7212 */ /* 0x000fe200078e3cff */
[----:B------:R-:W-:Y:S01]  /*47a0*/  IMAD.U32 R6, RZ, RZ, UR5 ;  /* 0x00000005ff067e24 */ /* 0x000fe2000f8e00ff */
[----:B------:R-:W-:Y:S02]  /*47b0*/  UIADD3 UR45, UPT, UPT, UR7, UR57, URZ ;  /* 0x00000039072d7290 */ /* 0x000fe4000fffe0ff */
[----:B------:R-:W-:Y:S03]  /*47c0*/  UIADD3 UR46, UPT, UPT, UR13, UR60, URZ ;  /* 0x0000003c0d2e7290 */ /* 0x000fe6000fffe0ff */
[----:B------:R-:W-:Y:S01]  /*47d0*/  IMAD.U32 R7, RZ, RZ, UR4 ;  /* 0x00000004ff077e24 */ /* 0x000fe2000f8e00ff */
[----:B------:R-:W-:Y:S04]  /*47e0*/  @!P1 R2UR UR4, R6 ;  /* 0x00000000060492ca */ /* 0x000fe800000e0000 */
[----:B------:R-:W-:Y:S11]  /*47f0*/  @!P1 R2UR UR5, R7 ;  /* 0x00000000070592ca */ /* 0x000ff600000e0000 */
[----:B------:R-:W-:Y:S02]  /*4800*/  @!UPT UIADD3 URZ, UPT, UPT, URZ, URZ, URZ ;  /* 0x000000fffffff290 */ /* 0x000fe4000fffe0ff */
[----:B------:R2:W-:Y:S01]  /*4810*/  @!UP0 UTMALDG.3D [UR8], [UR4], desc[UR18] ;  /* 0x00001208040085b4 */ /* 0x0005e20008011000 */
[----:B------:R2:W-:Y:S01]  /*4820*/  @!P1 SYNCS.ARRIVE.TRANS64.RED.A0TR RZ, [UR17+0x40], R12 ;  /* 0x0000400cffff99a7 */ /* 0x0005e20008300411 */
[----:B------:R-:W-:Y:S01]  /*4830*/  SYNCS.ARRIVE.TRANS64.RED.A1T0 RZ, [UR48], RZ ;  /* 0x000000ffffff79a7 */ /* 0x000fe20008100430 */
[----:B------:R-:W-:Y:S05]  /*4840*/  BRA.U UP1, `(.L_x_82) ;  /* 0xfffffff5018c7547 */ /* 0x000fea000b83ffff */
[----:B------:R-:W-:Y:S07]  /*4850*/  MOV R0, UR17 ;  /* 0x0000001100007c02 */ /* 0x000fee0008000f00 */
.L_x_83:
[----:B-1----:R-:W-:-:S04]  /*4860*/  SHF.L.U32 R2, R15, 0x1f, RZ ;  /* 0x0000001f0f027819 */ /* 0x002fc800000006ff */
[----:B------:R1:W3:Y:S03]  /*4870*/  SYNCS.PHASECHK.TRANS64.TRYWAIT P0, [R0+URZ+0x48], R2 ;  /* 0x00004802000075a7 */ /* 0x0002e600080011ff */
[----:B---3--:R-:W-:Y:S05]  /*4880*/  @!P0 NANOSLEEP.SYNCS 0x989680 ;  /* 0x009896800000895d */ /* 0x008fea0003900000 */
[----:B------:R-:W3:Y:S02]  /*4890*/  @!P0 SYNCS.PHASECHK.TRANS64 P0, [R0+URZ+0x48], R2 ;  /* 0x00004802000085a7 */ /* 0x000ee400080010ff */
[----:B--23--:R-:W-:Y:S05]  /*48a0*/  @P0 EXIT ;  /* 0x000000000000094d */ /* 0x00cfea0003800000 */
[----:B------:R-:W-:Y:S05]  /*48b0*/  BRA `(.L_x_83) ;  /* 0xfffffffc00e87947 */ /* 0x000fea000383ffff */
.L_x_74:
[----:B------:R-:W-:-:S06]  /*48c0*/  UISETP.GE.AND UP0, UPT, UR22, 0x4, UPT ;  /* 0x000000041600788c */ /* 0x000fcc000bf06270 */
[----:B------:R-:W-:-:S13]  /*48d0*/  PLOP3.LUT P0, PT, PT, PT, UP0, 0x80, 0x8 ;  /* 0x000000000008781c */ /* 0x000fda0003f0f008 */
[----:B------:R-:W-:Y:S05]  /*48e0*/  @!P0 EXIT ;  /* 0x000000000000894d */ /* 0x000fea0003800000 */
[----:B------:R-:W-:Y:S01]  /*48f0*/  BAR.SYNC.DEFER_BLOCKING 0x6, 0xa0 ;  /* 0x0182800000007b1d */ /* 0x000fe20000010000 */
[C---:B------:R-:W-:Y:S01]  /*4900*/  IMAD.SHL.U32 R7, R69.reuse, 0x40, RZ ;  /* 0x0000004045077824 */ /* 0x040fe200078e00ff */
[----:B------:R-:W-:Y:S01]  /*4910*/  CS2R R84, SRZ ;  /* 0x0000000000547805 */ /* 0x000fe2000001ff00 */
[C---:B------:R-:W-:Y:S01]  /*4920*/  IMAD.SHL.U32 R4, R69.reuse, 0x20, RZ ;  /* 0x0000002045047824 */ /* 0x040fe200078e00ff */
[----:B------:R-:W-:Y:S01]  /*4930*/  CS2R R82, SRZ ;  /* 0x0000000000527805 */ /* 0x000fe2000001ff00 */
[----:B------:R-:W-:Y:S01]  /*4940*/  IMAD.SHL.U32 R5, R69, 0x8, RZ ;  /* 0x0000000845057824 */ /* 0x000fe200078e00ff */
[----:B------:R-:W-:Y:S01]  /*4950*/  UMOV UR44, 0x400 ;  /* 0x00000400002c7882 */ /* 0x000fe20000000000 */
[----:B------:R-:W-:Y:S01]  /*4960*/  LOP3.LUT R6, R7, 0x180, RZ, 0xc0, !PT ;  /* 0x0000018007067812 */ /* 0x000fe200078ec0ff */
[----:B------:R-:W-:Y:S01]  /*4970*/  ULEA UR44, UR48, UR44, 0x18 ;  /* 0x0000002c302c7291 */ /* 0x000fe2000f8ec0ff */
[----:B------:R-:W-:Y:S01]  /*4980*/  LOP3.LUT R4, R4, 0xc00, RZ, 0xc0, !PT ;  /* 0x00000c0004047812 */ /* 0x000fe200078ec0ff */
[----:B------:R-:W1:Y:S01]  /*4990*/  LDC.64 R74, c[0x0][0x888] ;  /* 0x00022200ff4a7b82 */ /* 0x000e620000000a00 */
[----:B------:R-:W-:Y:S01]  /*49a0*/  LOP3.LUT R5, R6, 0x30, R5, 0xf8, !PT ;  /* 0x0000003006057812 */ /* 0x000fe200078ef805 */
[C---:B------:R-:W-:Y:S01]  /*49b0*/  IMAD.SHL.U32 R6, R69.reuse, 0x2, RZ ;  /* 0x0000000245067824 */ /* 0x040fe200078e00ff */
[--C-:B------:R-:W-:Y:S01]  /*49c0*/  LOP3.LUT R4, R4, 0x40, R7.reuse, 0xf8, !PT ;  /* 0x0000004004047812 */ /* 0x100fe200078ef807 */
[C---:B------:R-:W-:Y:S01]  /*49d0*/  IMAD.U32 R37, R69.reuse, 0x10000, RZ ;  /* 0x0001000045257824 */ /* 0x040fe200078e00ff */
[----:B------:R-:W-:Y:S01]  /*49e0*/  UIADD3 UR4, UPT, UPT, UR44, 0x1200, URZ ;  /* 0x000012002c047890 */ /* 0x000fe2000fffe0ff */
[----:B------:R-:W-:Y:S01]  /*49f0*/  IMAD.SHL.U32 R78, R69, 0x10, RZ ;  /* 0x00000010454e7824 */ /* 0x000fe200078e00ff */
[----:B------:R-:W-:Y:S01]  /*4a00*/  LOP3.LUT R5, R5, 0x20, R6, 0x78, !PT ;  /* 0x0000002005057812 */ /* 0x000fe200078e7806 */
[----:B------:R-:W2:Y:S01]  /*4a10*/  LDC.64 R76, c[0x0][0x890] ;  /* 0x00022400ff4c7b82 */ /* 0x000ea20000000a00 */
[----:B------:R-:W-:Y:S01]  /*4a20*/  LOP3.LUT R4, R4, 0x200, R7, 0xf8, !PT ;  /* 0x0000020004047812 */ /* 0x000fe200078ef807 */
[----:B------:R-:W-:Y:S01]  /*4a30*/  IMAD.MOV.U32 R36, RZ, RZ, RZ ;  /* 0x000000ffff247224 */ /* 0x000fe200078e00ff */
[----:B------:R-:W-:Y:S01]  /*4a40*/  LOP3.LUT R37, R37, 0x600000, RZ, 0xc0, !PT ;  /* 0x0060000025257812 */ /* 0x000fe200078ec0ff */
[----:B------:R-:W-:Y:S01]  /*4a50*/  IMAD.U32 R86, RZ, RZ, UR4 ;  /* 0x00000004ff567e24 */ /* 0x000fe2000f8e00ff */
[----:B------:R-:W-:Y:S01]  /*4a60*/  LOP3.LUT R79, R4, R5, RZ, 0xfc, !PT ;  /* 0x00000005044f7212 */ /* 0x000fe200078efcff */
[----:B------:R-:W3:Y:S01]  /*4a70*/  LDS R0, [UR44+0x110] ;  /* 0x0001102cff007984 */ /* 0x000ee20008000800 */
[----:B------:R-:W-:Y:S01]  /*4a80*/  LOP3.LUT R78, R78, 0x20, RZ, 0xc0, !PT ;  /* 0x000000204e4e7812 */ /* 0x000fe200078ec0ff */
[----:B------:R-:W4:Y:S01]  /*4a90*/  LDC.64 R72, c[0x0][0x8b0] ;  /* 0x00022c00ff487b82 */ /* 0x000f220000000a00 */
[----:B------:R-:W1:Y:S01]  /*4aa0*/  LDCU UR50, c[0x0][0x370] ;  /* 0x00006e00ff3277ac */ /* 0x000e620008000800 */
[----:B------:R-:W-:Y:S01]  /*4ab0*/  VIADD R4, R79, UR44 ;  /* 0x0000002c4f047c36 */ /* 0x000fe20008000000 */
[----:B------:R-:W1:Y:S04]  /*4ac0*/  LDCU.64 UR62, c[0x0][0x348] ;  /* 0x00006900ff3e77ac */ /* 0x000e680008000a00 */
[----:B------:R-:W-:Y:S01]  /*4ad0*/  IADD3 R78, PT, PT, -R78, 0x200, R4 ;  /* 0x000002004e4e7810 */ /* 0x000fe20007ffe104 */
[----:B------:R-:W1:Y:S01]  /*4ae0*/  LDC.64 R70, c[0x0][0x8a8] ;  /* 0x00022a00ff467b82 */ /* 0x000e620000000a00 */
[----:B------:R-:W1:Y:S01]  /*4af0*/  LDCU UR41, c[0x0][0xb0c] ;  /* 0x00016180ff2977ac */ /* 0x000e620008000800 */
[----:B------:R-:W1:Y:S01]  /*4b00*/  LDCU UR39, c[0x0][0xb30] ;  /* 0x00016600ff2777ac */ /* 0x000e620008000800 */
[----:B------:R-:W1:Y:S01]  /*4b10*/  LDCU.64 UR58, c[0x0][0x888] ;  /* 0x00011100ff3a77ac */ /* 0x000e620008000a00 */
[----:B------:R-:W1:Y:S01]  /*4b20*/  LDCU.64 UR42, c[0x0][0xb28] ;  /* 0x00016500ff2a77ac */ /* 0x000e620008000a00 */
[----:B------:R-:W1:Y:S01]  /*4b30*/  LDCU.128 UR52, c[0x0][0xb10] ;  /* 0x00016200ff3477ac */ /* 0x000e620008000c00 */
[----:B------:R-:W1:Y:S01]  /*4b40*/  LDCU UR49, c[0x0][0x374] ;  /* 0x00006e80ff3177ac */ /* 0x000e620008000800 */
[----:B------:R-:W-:Y:S01]  /*4b50*/  UIADD3 UR56, UPT, UPT, UR44, 0x200, URZ ;  /* 0x000002002c387890 */ /* 0x000fe2000fffe0ff */
[----:B---3--:R-:W-:-:S11]  /*4b60*/  IMAD.IADD R37, R0, 0x1, R37 ;  /* 0x0000000100257824 */ /* 0x008fd600078e0225 */
.L_x_101:
[----:B------:R-:W-:Y:S02]  /*4b70*/  LEA R3, R82, UR44, 0x3 ;  /* 0x0000002c52037c11 */ /* 0x000fe4000f8e18ff */
[----:B------:R-:W-:Y:S02]  /*4b80*/  SHF.L.U32 R0, R84, 0x1f, RZ ;  /* 0x0000001f54007819 */ /* 0x000fe400000006ff */
[----:B-1----:R-:W-:Y:S02]  /*4b90*/  LEA R4, R82, UR44, 0x4 ;  /* 0x0000002c52047c11 */ /* 0x002fe4000f8e20ff */
[----:B------:R-:W3:Y:S02]  /*4ba0*/  SYNCS.PHASECHK.TRANS64.TRYWAIT P0, [R3+URZ+0x60], R0 ;  /* 0x00006000030075a7 */ /* 0x000ee400080011ff */
[----:B--23--:R-:W-:Y:S05]  /*4bb0*/  @!P0 BRA `(.L_x_84) ;  /* 0x0000002000c08947 */ /* 0x00cfea0003800000 */
.L_x_133:
[----:B------:R-:W1:Y:S01]  /*4bc0*/  LDS.128 R4, [R4+0xf0] ;  /* 0x0000f00004047984 */ /* 0x000e620000000c00 */
[----:B------:R-:W-:Y:S01]  /*4bd0*/  UISETP.GE.AND UP0, UPT, UR40, 0x1, UPT ;  /* 0x000000012800788c */ /* 0x000fe2000bf06270 */
[----:B------:R-:W-:Y:S01]  /*4be0*/  @!PT LDS RZ, [RZ] ;  /* 0x00000000fffff984 */ /* 0x000fe20000000800 */
[----:B------:R-:W-:Y:S01]  /*4bf0*/  @!PT LDS RZ, [RZ] ;  /* 0x00000000fffff984 */ /* 0x000fe20000000800 */
[----:B------:R-:W-:Y:S01]  /*4c00*/  @!PT LDS RZ, [RZ] ;  /* 0x00000000fffff984 */ /* 0x000fe20000000800 */
[----:B------:R-:W-:Y:S01]  /*4c10*/  @!PT LDS RZ, [RZ] ;  /* 0x00000000fffff984 */ /* 0x000fe20000000800 */
[----:B------:R2:W-:Y:S06]  /*4c20*/  MEMBAR.ALL.CTA ;  /* 0x0000000000007992 */ /* 0x0005ec0000008000 */
[----:B--2---:R-:W2:Y:S01]  /*4c30*/  FENCE.VIEW.ASYNC.S ;  /* 0x00000000000073c6 */ /* 0x004ea20000000000 */
[----:B-1----:R-:W-:Y:S11]  /*4c40*/  LOP3.LUT P0, RZ, R6, 0x1, RZ, 0xc0, !PT ;  /* 0x0000000106ff7812 */ /* 0x002ff6000780c0ff */
[----:B------:R-:W-:Y:S02]  /*4c50*/  @!UPT UIADD3 URZ, UPT, UPT, URZ, URZ, URZ ;  /* 0x000000fffffff290 */ /* 0x000fe4000fffe0ff */
[----:B--2---:R-:W-:Y:S01]  /*4c60*/  VOTEU.ANY UP1, P0 ;  /* 0x0000000000ff7886 */ /* 0x004fe20000020100 */
[----:B------:R-:W-:Y:S01]  /*4c70*/  PLOP3.LUT P0, PT, PT, PT, UP1, 0x80, 0x8 ;  /* 0x000000000008781c */ /* 0x000fe20003f0f018 */
[----:B------:R-:W-:Y:S11]  /*4c80*/  UP2UR UR47, UPR, URZ, 0x2 ;  /* 0x00000002ff2f7883 */ /* 0x000ff60008000000 */
[----:B------:R-:W-:Y:S01]  /*4c90*/  @!UPT UIADD3 URZ, UPT, UPT, URZ, URZ, URZ ;  /* 0x000000fffffff290 */ /* 0x000fe2000fffe0ff */
[----:B---3--:R-:W-:Y:S02]  /*4ca0*/  @P0 SHF.R.U32.HI R0, RZ, 0x10, R5 ;  /* 0x00000010ff000819 */ /* 0x008fe40000011605 */
        /* <DEDUP_REMOVED lines=12> */
[----:B------:R-:W2:Y:S01]  /*4d70*/  LDCU UR12, c[0x0][0xb20] ;  /* 0x00016400ff0c77ac */ /* 0x000ea20008000800 */
[----:B------:R-:W-:Y:S02]  /*4d80*/  UIMAD.WIDE.U32 UR4, UR49, UR55, URZ ;  /* 0x00000037310472a5 */ /* 0x000fe4000f8e00ff */
[----:B------:R-:W-:Y:S02]  /*4d90*/  UIMAD.WIDE.U32 UR6, UR50, UR52, URZ ;  /* 0x00000034320672a5 */ /* 0x000fe4000f8e00ff */
[----:B------:R-:W-:Y:S02]  /*4da0*/  UISETP.NE.AND UP0, UPT, UR54, 0x1, UPT ;  /* 0x000000013600788c */ /* 0x000fe4000bf05270 */
[----:B------:R-:W-:Y:S02]  /*4db0*/  UIMAD.WIDE.U32 UR8, UR37, UR55, URZ ;  /* 0x00000037250872a5 */ /* 0x000fe4000f8e00ff */
[----:B------:R-:W-:Y:S02]  /*4dc0*/  UIMAD.WIDE.U32 UR10, UR38, UR52, URZ ;  /* 0x00000034260a72a5 */ /* 0x000fe4000f8e00ff */
[----:B------:R-:W-:Y:S02]  /*4dd0*/  UISETP.NE.AND UP1, UPT, UR41, 0x1, UPT ;  /* 0x000000012900788c */ /* 0x000fe4000bf25270 */
[----:B------:R-:W-:Y:S01]  /*4de0*/  UISETP.NE.AND UP2, UPT, UR40, 0x1, UPT ;  /* 0x000000012800788c */ /* 0x000fe2000bf45270 */
[----:B------:R-:W-:Y:S02]  /*4df0*/  UMOV UR4, UR5 ;  /* 0x0000000500047c82 */ /* 0x000fe40008000000 */
[----:B--2---:R-:W-:Y:S03]  /*4e00*/  USHF.R.U32.HI UR5, URZ, UR12, UR4 ;  /* 0x0000000cff057299 */ /* 0x004fe60008011604 */
[----:B------:R-:W-:Y:S02]  /*4e10*/  UMOV UR4, UR7 ;  /* 0x0000000700047c82 */ /* 0x000fe40008000000 */
[----:B------:R-:W-:Y:S02]  /*4e20*/  USHF.R.U32.HI UR7, URZ, UR53, UR4 ;  /* 0x00000035ff077299 */ /* 0x000fe40008011604 */
[----:B------:R-:W-:Y:S02]  /*4e30*/  USEL UR4, UR49, UR5, !UP0 ;  /* 0x0000000531047287 */ /* 0x000fe4000c000000 */
[----:B------:R-:W-:Y:S01]  /*4e40*/  USEL UR7, UR50, UR7, !UP1 ;  /* 0x0000000732077287 */ /* 0x000fe2000c800000 */
[----:B------:R-:W-:Y:S01]  /*4e50*/  UMOV UR5, UR9 ;  /* 0x0000000900057c82 */ /* 0x000fe20008000000 */
[----:B------:R-:W-:Y:S02]  /*4e60*/  UIMAD.WIDE.U32 UR8, UR4, UR42, URZ ;  /* 0x0000002a040872a5 */ /* 0x000fe4000f8e00ff */
[----:B------:R-:W-:Y:S03]  /*4e70*/  USHF.R.U32.HI UR6, URZ, UR12, UR5 ;  /* 0x0000000cff067299 */ /* 0x000fe60008011605 */
[----:B------:R-:W-:Y:S01]  /*4e80*/  UMOV UR5, UR11 ;  /* 0x0000000b00057c82 */ /* 0x000fe20008000000 */
[----:B------:R-:W-:Y:S02]  /*4e90*/  UIMAD.WIDE.U32 UR10, UR7, UR42, URZ ;  /* 0x0000002a070a72a5 */ /* 0x000fe4000f8e00ff */
[----:B------:R-:W-:Y:S02]  /*4ea0*/  USHF.R.U32.HI UR12, URZ, UR53, UR5 ;  /* 0x00000035ff0c7299 */ /* 0x000fe40008011605 */
[----:B------:R-:W-:Y:S01]  /*4eb0*/  USEL UR6, UR37, UR6, !UP0 ;  /* 0x0000000625067287 */ /* 0x000fe2000c000000 */
[----:B------:R-:W-:Y:S02]  /*4ec0*/  UMOV UR5, UR9 ;  /* 0x0000000900057c82 */ /* 0x000fe40008000000 */
[----:B------:R-:W-:Y:S01]  /*4ed0*/  UMOV UR10, UR11 ;  /* 0x0000000b000a7c82 */ /* 0x000fe20008000000 */
[----:B------:R-:W-:Y:S02]  /*4ee0*/  @UP2 USHF.R.U32.HI UR4, URZ, UR43, UR5 ;  /* 0x0000002bff042299 */ /* 0x000fe40008011605 */
[----:B------:R-:W-:Y:S02]  /*4ef0*/  @UP2 USHF.R.U32.HI UR7, URZ, UR43, UR10 ;  /* 0x0000002bff072299 */ /* 0x000fe4000801160a */
[----:B------:R-:W-:Y:S02]  /*4f00*/  UIMAD UR4, UR40, UR4, URZ ;  /* 0x00000004280472a4 */ /* 0x000fe4000f8e02ff */
[----:B------:R-:W-:Y:S02]  /*4f10*/  UIMAD.WIDE.U32 UR10, UR6, UR42, URZ ;  /* 0x0000002a060a72a5 */ /* 0x000fe4000f8e00ff */
[----:B------:R-:W-:Y:S02]  /*4f20*/  USEL UR5, UR38, UR12, !UP1 ;  /* 0x0000000c26057287 */ /* 0x000fe4000c800000 */
[----:B------:R-:W-:Y:S02]  /*4f30*/  UIMAD UR8, UR40, UR7, URZ ;  /* 0x00000007280872a4 */ /* 0x000fe4000f8e02ff */
[----:B------:R-:W-:Y:S03]  /*4f40*/  UISETP.GE.AND UP0, UPT, UR6, UR4, UPT ;  /* 0x000000040600728c */ /* 0x000fe6000bf06270 */
[----:B------:R-:W-:Y:S01]  /*4f50*/  UMOV UR4, UR11 ;  /* 0x0000000b00047c82 */ /* 0x000fe20008000000 */
[----:B------:R-:W-:Y:S02]  /*4f60*/  UISETP.GE.OR UP0, UPT, UR5, UR8, UP0 ;  /* 0x000000080500728c */ /* 0x000fe40008706670 */
[----:B------:R-:W-:Y:S02]  /*4f70*/  USHF.R.U32.HI UR4, URZ, UR43, UR4 ;  /* 0x0000002bff047299 */ /* 0x000fe40008011604 */
[----:B------:R-:W-:Y:S02]  /*4f80*/  UIMAD.WIDE.U32 UR8, UR5, UR42, URZ ;  /* 0x0000002a050872a5 */ /* 0x000fe4000f8e00ff */
[----:B------:R-:W-:Y:S02]  /*4f90*/  USEL UR11, UR6, UR4, !UP2 ;  /* 0x00000004060b7287 */ /* 0x000fe4000d000000 */
[----:B------:R-:W-:Y:S02]  /*4fa0*/  UIADD3 UR8, UPT, UPT, -UR5, URZ, URZ ;  /* 0x000000ff05087290 */ /* 0x000fe4000fffe1ff */
[----:B------:R-:W-:Y:S01]  /*4fb0*/  UIADD3 UR10, UPT, UPT, -UR11, URZ, URZ ;  /* 0x000000ff0b0a7290 */ /* 0x000fe2000fffe1ff */
[----:B------:R-:W-:Y:S01]  /*4fc0*/  @!UP0 UMOV UR4, UR9 ;  /* 0x0000000900048c82 */ /* 0x000fe20008000000 */
[----:B------:R-:W-:Y:S02]  /*4fd0*/  UIADD3 UR9, UPT, UPT, -UR6, URZ, URZ ;  /* 0x000000ff06097290 */ /* 0x000fe4000fffe1ff */
[----:B------:R-:W-:Y:S02]  /*4fe0*/  @!UP0 USHF.R.U32.HI UR4, URZ, UR43, UR4 ;  /* 0x0000002bff048299 */ /* 0x000fe40008011604 */
[----:B------:R-:W-:Y:S02]  /*4ff0*/  UIMAD UR10, UR40, UR10, UR6 ;  /* 0x0000000a280a72a4 */ /* 0x000fe4000f8e0206 */
[----:B------:R-:W-:Y:S04]  /*5000*/  @!UP0 USEL UR4, UR5, UR4, !UP2 ;  /* 0x0000000405048287 */ /* 0x000fe8000d000000 */
[----:B------:R-:W-:Y:S02]  /*5010*/  @!UP0 UIMAD UR10, UR7, UR10, UR4 ;  /* 0x0000000a070a82a4 */ /* 0x000fe4000f8e0204 */
[----:B------:R-:W-:Y:S02]  /*5020*/  @!UP0 UIADD3 UR11, UPT, UPT, UR11, -UR4, URZ ;  /* 0x800000040b0b8290 */ /* 0x000fe4000fffe0ff */
[----:B------:R-:W-:Y:S02]  /*5030*/  UIMAD UR7, UR41, UR8, UR38 ;  /* 0x00000008290772a4 */ /* 0x000fe4000f8e0226 */
[----:B------:R-:W-:Y:S02]  /*5040*/  @!UP0 UIMAD UR6, UR11, UR40, UR5 ;  /* 0x000000280b0682a4 */ /* 0x000fe4000f8e0205 */
[----:B------:R-:W-:Y:S01]  /*5050*/  UIMAD UR4, UR54, UR9, UR37 ;  /* 0x00000009360472a4 */ /* 0x000fe2000f8e0225 */
[----:B------:R-:W-:Y:S02]  /*5060*/  @!UP0 UMOV UR5, UR10 ;  /* 0x0000000a00058c82 */ /* 0x000fe40008000000 */
[----:B------:R-:W-:Y:S02]  /*5070*/  UIMAD UR38, UR5, UR41, UR7 ;  /* 0x00000029052672a4 */ /* 0x000fe4000f8e0207 */
[----:B------:R-:W-:Y:S11]  /*5080*/  UIMAD UR37, UR6, UR54, UR4 ;  /* 0x00000036062572a4 */ /* 0x000ff6000f8e0204 */
[----:B------:R-:W-:Y:S01]  /*5090*/  @!UPT UIADD3 URZ, UPT, UPT, URZ, URZ, URZ ;  /* 0x000000fffffff290 */ /* 0x000fe2000fffe0ff */
.L_x_85:
[----:B------:R-:W-:Y:S01]  /*50a0*/  UISETP.NE.AND UP0, UPT, UR39, 0x1, UPT ;  /* 0x000000012700788c */ /* 0x000fe2000bf05270 */
[----:B------:R-:W-:Y:S10]  /*50b0*/  IADD3 R82, PT, PT, R82, 0x1, RZ ;  /* 0x0000000152527810 */ /* 0x000ff40007ffe0ff */
[----:B------:R-:W2:Y:S01]  /*50c0*/  @!UP0 LDCU.128 UR12, c[0x0][0xb10] ;  /* 0x00016200ff0c87ac */ /* 0x000ea20008000c00 */
[----:B------:R-:W3:Y:S01]  /*50d0*/  @!UP0 LDCU UR5, c[0x0][0xb0c] ;  /* 0x00016180ff0587ac */ /* 0x000ee20008000800 */
[----:B------:R-:W4:Y:S01]  /*50e0*/  @!UP0 LDCU UR10, c[0x0][0xb20] ;  /* 0x00016400ff0a87ac */ /* 0x000f220008000800 */
[----:B--2---:R-:W-:Y:S02]  /*50f0*/  UIMAD.WIDE.U32 UR8, UR38, UR12, URZ ;  /* 0x0000000c260872a5 */ /* 0x004fe4000f8e00ff */
[----:B------:R-:W-:Y:S02]  /*5100*/  UIMAD.WIDE.U32 UR6, UR37, UR15, URZ ;  /* 0x0000000f250672a5 */ /* 0x000fe4000f8e00ff */
[----:B------:R-:W-:Y:S03]  /*5110*/  @!UP0 UISETP.NE.AND UP1, UPT, UR14, 0x1, UPT ;  /* 0x000000010e00888c */ /* 0x000fe6000bf25270 */
[----:B------:R-:W-:Y:S01]  /*5120*/  @!UP0 UMOV UR4, UR9 ;  /* 0x0000000900048c82 */ /* 0x000fe20008000000 */
[----:B---3--:R-:W-:Y:S02]  /*5130*/  @!UP0 UISETP.NE.AND UP2, UPT, UR5, 0x1, UPT ;  /* 0x000000010500888c */ /* 0x008fe4000bf45270 */
[----:B------:R-:W-:Y:S01]  /*5140*/  @!UP0 USHF.R.U32.HI UR4, URZ, UR13, UR4 ;  /* 0x0000000dff048299 */ /* 0x000fe20008011604 */
[----:B------:R-:W-:Y:S02]  /*5150*/  @!UP0 UMOV UR6, UR7 ;  /* 0x0000000700068c82 */ /* 0x000fe40008000000 */
[----:B----4-:R-:W-:Y:S02]  /*5160*/  @!UP0 USHF.R.U32.HI UR6, URZ, UR10, UR6 ;  /* 0x0000000aff068299 */ /* 0x010fe40008011606 */
[----:B------:R-:W-:Y:S02]  /*5170*/  @!UP0 USEL UR7, UR38, UR4, !UP2 ;  /* 0x0000000426078287 */ /* 0x000fe4000d000000 */
[----:B------:R-:W-:Y:S04]  /*5180*/  @!UP0 USEL UR6, UR37, UR6, !UP1 ;  /* 0x0000000625068287 */ /* 0x000fe8000c800000 */
[----:B------:R-:W-:Y:S02]  /*5190*/  @!UP0 UIADD3 UR4, UPT, UPT, -UR7, UR6, URZ ;  /* 0x0000000607048290 */ /* 0x000fe4000fffe1ff */
[----:B------:R-:W-:Y:S02]  /*51a0*/  @!UP0 UIADD3 UR6, UPT, UPT, UR7, -UR6, URZ ;  /* 0x8000000607068290 */ /* 0x000fe4000fffe0ff */
[----:B------:R-:W-:Y:S02]  /*51b0*/  @!UP0 UIMAD UR38, UR4, UR5, UR38 ;  /* 0x00000005042682a4 */ /* 0x000fe4000f8e0226 */
[----:B------:R-:W-:Y:S02]  /*51c0*/  @!UP0 UIMAD UR37, UR6, UR14, UR37 ;  /* 0x0000000e062582a4 */ /* 0x000fe4000f8e0225 */
[----:B------:R-:W-:Y:S09]  /*51d0*/  ULOP3.LUT UP0, URZ, UR56, 0x1b0, URZ, 0xc0, !UPT ;  /* 0x000001b038ff7892 */ /* 0x000ff2000f80c0ff */
[----:B------:R-:W-:Y:S05]  /*51e0*/  BRA.U !UP0, `(.L_x_86) ;  /* 0x0000000108407547 */ /* 0x000fea000b800000 */
[----:B------:R-:W2:Y:S01]  /*51f0*/  LDCU.64 UR8, c[0x4][0x80] ;  /* 0x01001000ff0877ac */ /* 0x000ea20008000a00 */
[----:B------:R-:W-:Y:S01]  /*5200*/  MOV R3, 0x0 ;  /* 0x0000000000037802 */ /* 0x000fe20000000f00 */
[----:B------:R-:W-:Y:S02]  /*5210*/  HFMA2 R12, -RZ, RZ, 0, 5.9604644775390625e-08 ;  /* 0x00000001ff0c7431 */ /* 0x000fe400000001ff */
[----:B------:R-:W-:Y:S02]  /*5220*/  IMAD.MOV.U32 R8, RZ, RZ, 0x70 ;  /* 0x00000070ff087424 */ /* 0x000fe400078e00ff */
[----:B------:R-:W-:Y:S01]  /*5230*/  IMAD.MOV.U32 R13, RZ, RZ, RZ ;  /* 0x000000ffff0d7224 */ /* 0x000fe200078e00ff */
[----:B------:R-:W3:Y:S01]  /*5240*/  LDCU.64 UR6, c[0x4][0x88] ;  /* 0x01001100ff0677ac */ /* 0x000ee20008000a00 */
[----:B------:R-:W4:Y:S01]  /*5250*/  LDC.64 R2, c[0x4][R3] ;  /* 0x0100000003027b82 */ /* 0x000f220000000a00 */
[----:B------:R-:W1:Y:S01]  /*5260*/  LDCU.64 UR4, c[0x4][0x8] ;  /* 0x01000100ff0477ac */ /* 0x000e620008000a00 */
[----:B--2---:R-:W-:Y:S01]  /*5270*/  MOV R5, UR9 ;  /* 0x0000000900057c02 */ /* 0x004fe20008000f00 */
[----:B------:R-:W-:Y:S01]  /*5280*/  IMAD.U32 R4, RZ, RZ, UR8 ;  /* 0x00000008ff047e24 */ /* 0x000fe2000f8e00ff */
[----:B---3--:R-:W-:Y:S01]  /*5290*/  MOV R7, UR7 ;  /* 0x0000000700077c02 */ /* 0x008fe20008000f00 */
[----:B------:R-:W-:Y:S01]  /*52a0*/  IMAD.U32 R6, RZ, RZ, UR6 ;  /* 0x00000006ff067e24 */ /* 0x000fe2000f8e00ff */
[----:B-1----:R-:W-:Y:S01]  /*52b0*/  MOV R11, UR5 ;  /* 0x00000005000b7c02 */ /* 0x002fe20008000f00 */
[----:B------:R-:W-:Y:S02]  /*52c0*/  IMAD.U32 R10, RZ, RZ, UR4 ;  /* 0x00000004ff0a7e24 */ /* 0x000fe4000f8e00ff */
[----:B------:R-:W-:Y:S07]  /*52d0*/  LEPC R20, `(.L_x_86) ;  /* 0x000000001014794e */ /* 0x000fee0000000000 */
[----:B----45:R-:W-:Y:S05]  /*52e0*/  CALL.ABS.NOINC R2 ;  /* 0x0000000002007343 */ /* 0x030fea0003c00000 */
.L_x_86:
[----:B------:R-:W-:Y:S01]  /*52f0*/  LOP3.LUT P0, RZ, R86, 0x1b0, RZ, 0xc0, !PT ;  /* 0x000001b056ff7812 */ /* 0x000fe2000780c0ff */
[----:B------:R-:W-:Y:S11]  /*5300*/  BSSY.RECONVERGENT B6, `(.L_x_87) ;  /* 0x0000013000067945 */ /* 0x000ff60003800200 */
[----:B------:R-:W-:Y:S01]  /*5310*/  @!UPT UIADD3 URZ, UPT, UPT, URZ, URZ, URZ ;  /* 0x000000fffffff290 */ /* 0x000fe2000fffe0ff */
[----:B------:R-:W-:Y:S05]  /*5320*/  @!P0 BRA `(.L_x_88) ;  /* 0x0000000000408947 */ /* 0x000fea0003800000 */
        /* <DEDUP_REMOVED lines=16> */
.L_x_88:
[----:B------:R-:W-:Y:S05]  /*5430*/  BSYNC.RECONVERGENT B6 ;  /* 0x0000000000067941 */ /* 0x000fea0003800200 */
.L_x_87:
[----:B------:R-:W-:Y:S01]  /*5440*/  ISETP.NE.U32.AND P3, PT, R76, RZ, PT ;  /* 0x000000ff4c00720c */ /* 0x000fe20003f65070 */
[----:B------:R-:W-:Y:S01]  /*5450*/  UISETP.NE.AND UP1, UPT, UR61, URZ, UPT ;  /* 0x000000ff3d00728c */ /* 0x000fe2000bf25270 */
[----:B------:R-:W-:Y:S02]  /*5460*/  ISETP.NE.U32.AND P4, PT, R72, RZ, PT ;  /* 0x000000ff4800720c */ /* 0x000fe40003f85070 */
[----:B------:R-:W-:Y:S02]  /*5470*/  ISETP.NE.AND.EX P3, PT, R77, RZ, PT, P3 ;  /* 0x000000ff4d00720c */ /* 0x000fe40003f65330 */
[----:B------:R-:W-:Y:S02]  /*5480*/  PLOP3.LUT P1, PT, PT, PT, PT, 0x8, 0x80 ;  /* 0x000000000080781c */ /* 0x000fe40003f2e170 */
[----:B------:R-:W-:Y:S02]  /*5490*/  PLOP3.LUT P0, PT, PT, PT, UP1, 0x80, 0x8 ;  /* 0x000000000008781c */ /* 0x000fe40003f0f018 */
[----:B------:R-:W-:Y:S02]  /*54a0*/  ISETP.NE.AND.EX P4, PT, R73, RZ, PT, P4 ;  /* 0x000000ff4900720c */ /* 0x000fe40003f85340 */
[----:B------:R-:W2:Y:S09]  /*54b0*/  @UP1 LDCU.64 UR4, c[0x0][0x888] ;  /* 0x00011100ff0417ac */ /* 0x000eb20008000a00 */
[----:B------:R-:W-:Y:S01]  /*54c0*/  @P0 PLOP3.LUT P1, PT, P3, PT, PT, 0x80, 0x8 ;  /* 0x000000000008081c */ /* 0x000fe20001f2f070 */
[----:B--2---:R-:W-:Y:S04]  /*54d0*/  @UP1 UISETP.NE.U32.AND UP0, UPT, UR4, URZ, UPT ;  /* 0x000000ff0400128c */ /* 0x004fe8000bf05070 */
[----:B------:R-:W-:Y:S04]  /*54e0*/  @UP1 UISETP.NE.AND.EX UP0, UPT, UR5, URZ, UPT, UP0 ;  /* 0x000000ff0500128c */ /* 0x000fe8000bf05300 */
[----:B------:R-:W-:Y:S01]  /*54f0*/  @UP1 USEL UR4, URZ, 0xffffffff, UP0 ;  /* 0xffffffffff041887 */ /* 0x000fe20008000000 */
[----:B------:R-:W-:Y:S11]  /*5500*/  @!P3 BRA `(.L_x_89) ;  /* 0x000000000030b947 */ /* 0x000ff60003800000 */
        /* <DEDUP_REMOVED lines=12> */
.L_x_89:
[----:B------:R-:W-:Y:S05]  /*55d0*/  @!P4 BRA `(.L_x_90) ;  /* 0x000000000024c947 */ /* 0x000fea0003800000 */
[----:B------:R-:W-:Y:S01]  /*55e0*/  ISETP.NE.U32.AND P2, PT, R70, RZ, PT ;  /* 0x000000ff4600720c */ /* 0x000fe20003f45070 */
[----:B------:R-:W2:Y:S03]  /*55f0*/  LDCU.64 UR6, c[0x0][0x358] ;  /* 0x00006b00ff0677ac */ /* 0x000ea60008000a00 */
[----:B------:R-:W-:Y:S11]  /*5600*/  ISETP.NE.AND.EX P2, PT, R71, RZ, PT, P2 ;  /* 0x000000ff4700720c */ /* 0x000ff60003f45320 */
[----:B------:R-:W-:Y:S02]  /*5610*/  @!UPT UIADD3 URZ, UPT, UPT, URZ, URZ, URZ ;  /* 0x000000fffffff290 */ /* 0x000fe4000fffe0ff */
[----:B------:R-:W4:Y:S01]  /*5620*/  @P2 LDC.64 R2, c[0x0][0x8a8] ;  /* 0x00022a00ff022b82 */ /* 0x000f220000000a00 */
[----:B-1----:R-:W-:Y:S04]  /*5630*/  @P2 IMAD R0, R72, UR36, RZ ;  /* 0x0000002448002c24 */ /* 0x002fe8000f8e02ff */
[----:B----4-:R-:W-:Y:S05]  /*5640*/  @P2 IMAD.WIDE R2, R0, 0x4, R2 ;  /* 0x0000000400022825 */ /* 0x010fea00078e0202 */
[----:B--2--5:R2:W5:Y:S02]  /*5650*/  @P2 LDG.E R38, desc[UR6][R2.64] ;  /* 0x0000000602262981 */ /* 0x024564000c1e1900 */
[----:B--2---:R-:W4:Y:S02]  /*5660*/  @!P2 LDC R38, c[0x0][0x8a0] ;  /* 0x00022800ff26ab82 */ /* 0x004f240000000800 */
.L_x_90:
[----:B---3-5:R-:W-:Y:S01]  /*5670*/  @P0 ISETP.NE.AND P4, PT, R39, RZ, PT ;  /* 0x000000ff2700020c */ /* 0x028fe20003f85270 */
[----:B-1----:R-:W-:Y:S01]  /*5680*/  IMAD.U32 R0, RZ, RZ, UR4 ;  /* 0x00000004ff007e24 */ /* 0x002fe2000f8e00ff */
[----:B------:R-:W-:Y:S01]  /*5690*/  @P0 LOP3.LUT P2, RZ, R80, 0xff, RZ, 0xc0, !PT ;  /* 0x000000ff50ff0812 */ /* 0x000fe2000784c0ff */
[----:B------:R-:W-:Y:S01]  /*56a0*/  BSSY B1, `(.L_x_91) ;  /* 0x0000039000017945 */ /* 0x000fe20003800000 */
[----:B------:R-:W-:Y:S02]  /*56b0*/  @P0 SEL R2, RZ, 0xffffffff, P4 ;  /* 0xffffffffff020807 */ /* 0x000fe40002000000 */
[----:B------:R-:W-:Y:S02]  /*56c0*/  CS2R R46, SRZ ;  /* 0x00000000002e7805 */ /* 0x000fe4000001ff00 */
[----:B------:R-:W-:Y:S02]  /*56d0*/  LEA R16, R36, UR44, 0x3 ;  /* 0x0000002c24107c11 */ /* 0x000fe4000f8e18ff */
[----:B------:R-:W-:Y:S02]  /*56e0*/  CS2R R44, SRZ ;  /* 0x00000000002c7805 */ /* 0x000fe4000001ff00 */
[----:B------:R-:W-:Y:S02]  /*56f0*/  @P1 SEL R2, R0, R2, !P2 ;  /* 0x0000000200021207 */ /* 0x000fe40005000000 */
[----:B------:R-:W-:Y:S02]  /*5700*/  CS2R R42, SRZ ;  /* 0x00000000002a7805 */ /* 0x000fe4000001ff00 */
[----:B------:R-:W-:Y:S02]  /*5710*/  SHF.L.U32 R3, R85, 0x1f, RZ ;  /* 0x0000001f55037819 */ /* 0x000fe400000006ff */
[----:B------:R-:W-:Y:S02]  /*5720*/  CS2R R40, SRZ ;  /* 0x0000000000287805 */ /* 0x000fe4000001ff00 */
[----:B------:R-:W-:Y:S02]  /*5730*/  @P0 LOP3.LUT R2, R2, 0x1, RZ, 0xc0, !PT ;  /* 0x0000000102020812 */ /* 0x000fe400078ec0ff */
[----:B------:R-:W-:Y:S02]  /*5740*/  PLOP3.LUT P5, PT, PT, PT, PT, 0x8, 0x80 ;  /* 0x000000000080781c */ /* 0x000fe40003fae170 */
[----:B------:R-:W-:Y:S02]  /*5750*/  ISETP.NE.U32.OR P1, PT, R2, 0x1, !P0 ;  /* 0x000000010200780c */ /* 0x000fe40004725470 */
[----:B------:R-:W-:Y:S11]  /*5760*/  LEA.HI R2, R36, R36, RZ, 0x1 ;  /* 0x0000002424027211 */ /* 0x000ff600078f08ff */
[----:B------:R-:W-:Y:S04]  /*5770*/  @P1 SHF.L.U32 R0, R83, 0x1f, RZ ;  /* 0x0000001f53001819 */ /* 0x000fe800000006ff */
[----:B------:R1:W2:Y:S01]  /*5780*/  @P1 SYNCS.PHASECHK.TRANS64.TRYWAIT P0, [UR44+0x40], R0 ;  /* 0x00004000ff0015a7 */ /* 0x0002a2000800112c */
[----:B------:R3:W3:Y:S01]  /*5790*/  SYNCS.PHASECHK.TRANS64.TRYWAIT P4, [R16+URZ+0x80], R3 ;  /* 0x00008003100075a7 */ /* 0x0006e200080811ff */
[C---:B-1----:R-:W-:Y:S01]  /*57a0*/  IMAD.SHL.U32 R0, R2.reuse, 0x20, RZ ;  /* 0x0000002002007824 */ /* 0x042fe200078e00ff */
[----:B------:R-:W-:Y:S04]  /*57b0*/  LOP3.LUT R2, R2, 0xffe, RZ, 0xc0, !PT ;  /* 0x00000ffe02027812 */ /* 0x000fe800078ec0ff */
[----:B------:R-:W-:Y:S01]  /*57c0*/  LOP3.LUT R0, R0, 0xffffffc0, RZ, 0xc0, !PT ;  /* 0xffffffc000007812 */ /* 0x000fe200078ec0ff */
[----:B------:R-:W-:Y:S04]  /*57d0*/  IMAD.IADD R2, R36, 0x1, -R2 ;  /* 0x0000000124027824 */ /* 0x000fe800078e0a02 */
[----:B------:R-:W-:Y:S04]  /*57e0*/  IMAD.IADD R0, R37, 0x1, R0 ;  /* 0x0000000125007824 */ /* 0x000fe800078e0200 */
[----:B------:R-:W-:Y:S01]  /*57f0*/  IMAD R2, R2, 0x100000, R0 ;  /* 0x0010000002027824 */ /* 0x000fe200078e0200 */
[----:B--2---:R-:W-:Y:S01]  /*5800*/  @P1 PLOP3.LUT P5, PT, P0, PT, PT, 0x8, 0x80 ;  /* 0x000000000080181c */ /* 0x004fe200007ae170 */
[----:B------:R-:W-:Y:S01]  /*5810*/  @!UPT UIADD3 URZ, UPT, UPT, URZ, URZ, URZ ;  /* 0x000000fffffff290 */ /* 0x000fe2000fffe0ff */
[----:B---3--:R-:W-:Y:S11]  /*5820*/  @!P1 BRA `(.L_x_92) ;  /* 0x0000000000809947 */ /* 0x008ff60003800000 */
[----:B------:R-:W-:Y:S01]  /*5830*/  ISETP.NE.U32.AND P0, PT, RZ, UR58, PT ;  /* 0x0000003aff007c0c */ /* 0x000fe2000bf05070 */
[----:B------:R-:W-:Y:S01]  /*5840*/  BSSY B0, `(.L_x_93) ;  /* 0x0000012000007945 */ /* 0x000fe20003800000 */
[----:B------:R-:W-:Y:S02]  /*5850*/  ISETP.NE.AND P2, PT, R39, RZ, PT ;  /* 0x000000ff2700720c */ /* 0x000fe40003f45270 */
[----:B------:R-:W-:Y:S02]  /*5860*/  CS2R R42, SRZ ;  /* 0x00000000002a7805 */ /* 0x000fe4000001ff00 */
[----:B------:R-:W-:Y:S02]  /*5870*/  ISETP.NE.AND.EX P0, PT, RZ, UR59, PT, P0 ;  /* 0x0000003bff007c0c */ /* 0x000fe4000bf05300 */
[----:B------:R-:W-:Y:S02]  /*5880*/  CS2R R40, SRZ ;  /* 0x0000000000287805 */ /* 0x000fe4000001ff00 */
[----:B------:R-:W-:Y:S02]  /*5890*/  LOP3.LUT P1, RZ, R80, 0xff, RZ, 0xc0, !PT ;  /* 0x000000ff50ff7812 */ /* 0x000fe4000782c0ff */
[----:B------:R-:W-:Y:S02]  /*58a0*/  CS2R R46, SRZ ;  /* 0x00000000002e7805 */ /* 0x000fe4000001ff00 */
[----:B------:R-:W-:Y:S02]  /*58b0*/  SEL R0, RZ, 0xffffffff, P2 ;  /* 0xffffffffff007807 */ /* 0x000fe40001000000 */
[----:B------:R-:W-:Y:S02]  /*58c0*/  CS2R R44, SRZ ;  /* 0x00000000002c7805 */ /* 0x000fe4000001ff00 */
[----:B------:R-:W-:Y:S04]  /*58d0*/  SEL R4, RZ, 0xffffffff, P0 ;  /* 0xffffffffff047807 */ /* 0x000fe80000000000 */
[----:B------:R-:W-:Y:S04]  /*58e0*/  @P3 SEL R0, R4, R0, !P1 ;  /* 0x0000000004003207 */ /* 0x000fe80004800000 */
[----:B------:R-:W-:Y:S04]  /*58f0*/  LOP3.LUT R0, R0, 0x1, RZ, 0xc0, !PT ;  /* 0x0000000100007812 */ /* 0x000fe800078ec0ff */
[----:B------:R-:W-:Y:S01]  /*5900*/  ISETP.NE.U32.AND P0, PT, R0, 0x1, PT ;  /* 0x000000010000780c */ /* 0x000fe20003f05070 */
[----:B------:R-:W-:Y:S01]  /*5910*/  @!UPT UIADD3 URZ, UPT, UPT, URZ, URZ, URZ ;  /* 0x000000fffffff290 */ /* 0x000fe2000fffe0ff */
[----:B------:R-:W-:Y:S11]  /*5920*/  @!P5 BRA `(.L_x_94) ;  /* 0x00000000000cd947 */ /* 0x000ff60003800000 */
[----:B------:R-:W-:Y:S04]  /*5930*/  SHF.L.U32 R4, R83, 0x1f, RZ ;  /* 0x0000001f53047819 */ /* 0x000fe800000006ff */
[----:B------:R-:W1:Y:S02]  /*5940*/  SYNCS.PHASECHK.TRANS64.TRYWAIT P1, [UR44+0x40], R4 ;  /* 0x00004004ff0075a7 */ /* 0x000e64000802112c */
[----:B-1----:R-:W-:Y:S05]  /*5950*/  @!P1 BRA `(.L_x_95) ;  /* 0x00000014006c9947 */ /* 0x002fea0003800000 */
.L_x_94:
[----:B------:R-:W-:Y:S05]  /*5960*/  BSYNC B0 ;  /* 0x0000000000007941 */ /* 0x000fea0003800000 */
.L_x_93:
[----:B------:R2:W3:Y:S01]  /*5970*/  @P0 LDS.128 R40, [R79+UR44+0x200] ;  /* 0x0002002c4f280984 */ /* 0x0004e20008000c00 */
[----:B------:R-:W-:Y:S01]  /*5980*/  UIADD3 UR4, UPT, UPT, UR44, 0x48, URZ ;  /* 0x000000482c047890 */ /* 0x000fe2000fffe0ff */
[----:B------:R-:W-:Y:S02]  /*5990*/  LOP3.LUT R83, R83, 0x1, RZ, 0x3c, !PT ;  /* 0x0000000153537812 */ /* 0x000fe400078e3cff */
[----:B------:R2:W1:Y:S01]  /*59a0*/  @P0 LDS.128 R44, [R78+0x10] ;  /* 0x000010004e2c0984 */ /* 0x0004620000000c00 */
[----:B------:R-:W-:Y:S01]  /*59b0*/  UPRMT UR4, UR48, 0x654, UR4 ;  /* 0x0000065430047896 */ /* 0x000fe20008000004 */
[----:B------:R-:W-:Y:S01]  /*59c0*/  @!PT LDS RZ, [RZ] ;  /* 0x00000000fffff984 */ /* 0x000fe20000000800 */
[----:B------:R-:W-:Y:S01]  /*59d0*/  @!PT LDS RZ, [RZ] ;  /* 0x00000000fffff984 */ /* 0x000fe20000000800 */
[----:B------:R-:W-:Y:S01]  /*59e0*/  @!PT LDS RZ, [RZ] ;  /* 0x00000000fffff984 */ /* 0x000fe20000000800 */
[----:B------:R-:W-:Y:S01]  /*59f0*/  @!PT LDS RZ, [RZ] ;  /* 0x00000000fffff984 */ /* 0x000fe20000000800 */
[----:B------:R5:W-:Y:S06]  /*5a00*/  MEMBAR.ALL.CTA ;  /* 0x0000000000007992 */ /* 0x000bec0000008000 */
[----:B-----5:R-:W5:Y:S02]  /*5a10*/  FENCE.VIEW.ASYNC.S ;  /* 0x00000000000073c6 */ /* 0x020f640000000000 */
[----:B-----5:R-:W-:Y:S03]  /*5a20*/  SYNCS.ARRIVE.TRANS64.RED.A1T0 RZ, [UR4], RZ ;  /* 0x000000ffffff79a7 */ /* 0x020fe60008100404 */
.L_x_92:
[----:B------:R-:W-:Y:S05]  /*5a30*/  BSYNC B1 ;  /* 0x0000000000017941 */ /* 0x000fea0003800000 */
.L_x_91:
[----:B-1----:R-:W-:Y:S04]  /*5a40*/  SHF.R.U32.HI R0, RZ, 0x15, R2 ;  /* 0x00000015ff007819 */ /* 0x002fe80000011602 */
[----:B------:R-:W-:Y:S01]  /*5a50*/  LOP3.LUT P0, RZ, R0, 0x3, R81, 0x48, !PT ;  /* 0x0000000300ff7812 */ /* 0x000fe20007804851 */
[----:B------:R-:W-:Y:S01]  /*5a60*/  @!UPT UIADD3 URZ, UPT, UPT, URZ, URZ, URZ ;  /* 0x000000fffffff290 */ /* 0x000fe2000fffe0ff */
[----:B------:R-:W-:Y:S11]  /*5a70*/  @P4 BRA `(.L_x_96) ;  /* 0x0000000000084947 */ /* 0x000ff60003800000 */
[----:B------:R-:W1:Y:S02]  /*5a80*/  SYNCS.PHASECHK.TRANS64.TRYWAIT P1, [R16+URZ+0x80], R3 ;  /* 0x00008003100075a7 */ /* 0x000e6400080211ff */
[----:B-1----:R-:W-:Y:S05]  /*5a90*/  @!P1 BRA `(.L_x_97) ;  /* 0x0000001400349947 */ /* 0x002fea0003800000 */
.L_x_96:
[----:B------:R-:W-:Y:S05]  /*5aa0*/  @!P0 BRA `(.L_x_98) ;  /* 0x0000000000408947 */ /* 0x000fea0003800000 */
[----:B------:R-:W1:Y:S01]  /*5ab0*/  LDCU.64 UR8, c[0x4][0x70] ;  /* 0x01000e00ff0877ac */ /* 0x000e620008000a00 */
[----:B------:R-:W-:Y:S01]  /*5ac0*/  MOV R15, 0x0 ;  /* 0x00000000000f7802 */ /* 0x000fe20000000f00 */
[----:B------:R-:W-:Y:S02]  /*5ad0*/  HFMA2 R12, -RZ, RZ, 0, 5.9604644775390625e-08 ;  /* 0x00000001ff0c7431 */ /* 0x000fe400000001ff */
[----:B------:R-:W-:Y:S02]  /*5ae0*/  IMAD.MOV.U32 R8, RZ, RZ, 0x192 ;  /* 0x00000192ff087424 */ /* 0x000fe400078e00ff */
[----:B------:R-:W-:Y:S01]  /*5af0*/  IMAD.MOV.U32 R13, RZ, RZ, RZ ;  /* 0x000000ffff0d7224 */ /* 0x000fe200078e00ff */
[----:B------:R-:W5:Y:S01]  /*5b00*/  LDCU.64 UR6, c[0x4][0x78] ;  /* 0x01000f00ff0677ac */ /* 0x000f620008000a00 */
[----:B------:R-:W2:Y:S01]  /*5b10*/  LDC.64 R14, c[0x4][R15] ;  /* 0x010000000f0e7b82 */ /* 0x000ea20000000a00 */
[----:B------:R-:W3:Y:S01]  /*5b20*/  LDCU.64 UR4, c[0x4][0x10] ;  /* 0x01000200ff0477ac */ /* 0x000ee20008000a00 */
[----:B-1----:R-:W-:Y:S01]  /*5b30*/  MOV R5, UR9 ;  /* 0x0000000900057c02 */ /* 0x002fe20008000f00 */
[----:B------:R-:W-:Y:S01]  /*5b40*/  IMAD.U32 R4, RZ, RZ, UR8 ;  /* 0x00000008ff047e24 */ /* 0x000fe2000f8e00ff */
[----:B-----5:R-:W-:Y:S01]  /*5b50*/  MOV R7, UR7 ;  /* 0x0000000700077c02 */ /* 0x020fe20008000f00 */
[----:B------:R-:W-:Y:S01]  /*5b60*/  IMAD.U32 R6, RZ, RZ, UR6 ;  /* 0x00000006ff067e24 */ /* 0x000fe2000f8e00ff */
[----:B---3--:R-:W-:Y:S01]  /*5b70*/  MOV R11, UR5 ;  /* 0x00000005000b7c02 */ /* 0x008fe20008000f00 */
[----:B------:R-:W-:Y:S02]  /*5b80*/  IMAD.U32 R10, RZ, RZ, UR4 ;  /* 0x00000004ff0a7e24 */ /* 0x000fe4000f8e00ff */
[----:B------:R-:W-:Y:S07]  /*5b90*/  LEPC R20, `(.L_x_98) ;  /* 0x000000001014794e */ /* 0x000fee0000000000 */
[----:B--2-4-:R-:W-:Y:S05]  /*5ba0*/  CALL.ABS.NOINC R14 ;  /* 0x000000000e007343 */ /* 0x014fea0003c00000 */
.L_x_98:
[----:B------:R-:W-:Y:S01]  /*5bb0*/  LOP3.LUT P0, RZ, R69, 0x60, RZ, 0xc0, !PT ;  /* 0x0000006045ff7812 */ /* 0x000fe2000780c0ff */
[----:B------:R-:W-:Y:S05]  /*5bc0*/  WARPSYNC.ALL ;  /* 0x0000000000007948 */ /* 0x000fea0003800000 */
[----:B---3--:R-:W-:Y:S01]  /*5bd0*/  IMAD.SHL.U32 R66, R41, 0x100, RZ ;  /* 0x0000010029427824 */ /* 0x008fe200078e00ff */
[----:B------:R-:W-:Y:S01]  /*5be0*/  R2UR UR4, R2 ;  /* 0x00000000020472ca */ /* 0x000fe200000e0000 */
[----:B------:R-:W-:Y:S01]  /*5bf0*/  IMAD.SHL.U32 R60, R43, 0x100, RZ ;  /* 0x000001002b3c7824 */ /* 0x000fe200078e00ff */
[----:B------:R-:W-:Y:S01]  /*5c00*/  R2UR UR5, R16 ;  /* 0x00000000100572ca */ /* 0x000fe200000e0000 */
[----:B------:R-:W-:Y:S01]  /*5c10*/  IMAD.SHL.U32 R48, R47, 0x100, RZ ;  /* 0x000001002f307824 */ /* 0x000fe200078e00ff */
[C---:B------:R-:W-:Y:S01]  /*5c20*/  SHF.L.U32 R2, R40.reuse, 0x10, RZ ;  /* 0x0000001028027819 */ /* 0x040fe200000006ff */
[----:B------:R-:W-:Y:S01]  /*5c30*/  IMAD.SHL.U32 R54, R45, 0x100, RZ ;  /* 0x000001002d367824 */ /* 0x000fe200078e00ff */
[C---:B------:R-:W-:Y:S01]  /*5c40*/  PRMT R0, R40.reuse, 0x8880, RZ ;  /* 0x0000888028007816 */ /* 0x040fe200000000ff */
[----:B------:R-:W-:Y:S01]  /*5c50*/  BSSY.RECONVERGENT B0, `(.L_x_99) ;  /* 0x000009f000007945 */ /* 0x000fe20003800200 */
[----:B------:R-:W-:Y:S02]  /*5c60*/  SHF.L.U32 R3, R40, 0x8, RZ ;  /* 0x0000000828037819 */ /* 0x000fe400000006ff */
[----:B------:R-:W-:Y:S02]  /*5c70*/  SHF.R.S32.HI R2, RZ, 0x18, R2 ;  /* 0x00000018ff027819 */ /* 0x000fe40000011402 */
[----:B------:R-:W-:Y:S01]  /*5c80*/  PRMT R68, R41, 0x8880, RZ ;  /* 0x0000888029447816 */ /* 0x000fe200000000ff */
[----:B------:R-:W-:Y:S01]  /*5c90*/  LDTM.16dp32bit_t0_t15.x32 R4, tmem[UR4] ;  /* 0x00000004000479ee */ /* 0x000fe20008a80000 */
[----:B------:R-:W1:Y:S01]  /*5ca0*/  LDTM.16dp32bit_t16_t31.x32 R4, tmem[UR4+0x20] ;  /* 0x00002004000479ee */ /* 0x000e620008aa0000 */
[----:B------:R-:W-:Y:S01]  /*5cb0*/  NOP ;  /* 0x0000000000007918 */ /* 0x000fe20000000000 */
[----:B------:R-:W-:Y:S01]  /*5cc0*/  UIADD3 UR4, UPT, UPT, UR5, 0xa0, URZ ;  /* 0x000000a005047890 */ /* 0x000fe2000fffe0ff */
[----:B------:R-:W-:Y:S02]  /*5cd0*/  SHF.R.S32.HI R40, RZ, 0x18, R40 ;  /* 0x00000018ff287819 */ /* 0x000fe40000011428 */
[C---:B------:R-:W-:Y:S01]  /*5ce0*/  PRMT R65, R42.reuse, 0x8880, RZ ;  /* 0x000088802a417816 */ /* 0x040fe200000000ff */
[----:B------:R-:W-:Y:S01]  /*5cf0*/  UPRMT UR4, UR48, 0x654, UR4 ;  /* 0x0000065430047896 */ /* 0x000fe20008000004 */
[C---:B------:R-:W-:Y:S02]  /*5d00*/  SHF.L.U32 R64, R42.reuse, 0x10, RZ ;  /* 0x000000102a407819 */ /* 0x040fe400000006ff */
[----:B------:R-:W-:Y:S02]  /*5d10*/  SHF.L.U32 R63, R42, 0x8, RZ ;  /* 0x000000082a3f7819 */ /* 0x000fe400000006ff */
[----:B------:R-:W-:Y:S02]  /*5d20*/  SHF.R.S32.HI R42, RZ, 0x18, R42 ;  /* 0x00000018ff2a7819 */ /* 0x000fe4000001142a */
[C---:B------:R-:W-:Y:S02]  /*5d30*/  PRMT R62, R43.reuse, 0x8880, RZ ;  /* 0x000088802b3e7816 */ /* 0x040fe400000000ff */
[----:B-1----:R-:W-:Y:S01]  /*5d40*/  SYNCS.ARRIVE.TRANS64.RED.A1T0 RZ, [UR4], RZ ;  /* 0x000000ffffff79a7 */ /* 0x002fe20008100404 */
[----:B------:R-:W-:Y:S02]  /*5d50*/  SHF.L.U32 R61, R43, 0x10, RZ ;  /* 0x000000102b3d7819 */ /* 0x000fe400000006ff */
[----:B------:R-:W-:Y:S02]  /*5d60*/  SHF.R.S32.HI R43, RZ, 0x18, R43 ;  /* 0x00000018ff2b7819 */ /* 0x000fe4000001142b */
[----:B------:R-:W-:Y:S02]  /*5d70*/  SHF.L.U32 R51, R46, 0x8, RZ ;  /* 0x000000082e337819 */ /* 0x000fe400000006ff */
[----:B------:R-:W-:Y:S01]  /*5d80*/  SHF.R.S32.HI R3, RZ, 0x18, R3 ;  /* 0x00000018ff037819 */ /* 0x000fe20000011403 */
[C---:B----4-:R-:W-:Y:S01]  /*5d90*/  IMAD R4, R38.reuse, R4, RZ ;  /* 0x0000000426047224 */ /* 0x050fe200078e02ff */
[----:B------:R-:W-:Y:S01]  /*5da0*/  SHF.L.U32 R67, R41, 0x10, RZ ;  /* 0x0000001029437819 */ /* 0x000fe200000006ff */
[C---:B------:R-:W-:Y:S01]  /*5db0*/  IMAD R5, R38.reuse, R5, RZ ;  /* 0x0000000526057224 */ /* 0x040fe200078e02ff */
[----:B------:R-:W-:Y:S01]  /*5dc0*/  SHF.R.S32.HI R41, RZ, 0x18, R41 ;  /* 0x00000018ff297819 */ /* 0x000fe20000011429 */
[----:B------:R-:W-:Y:S01]  /*5dd0*/  IMAD R6, R38, R6, RZ ;  /* 0x0000000626067224 */ /* 0x000fe200078e02ff */
[----:B------:R-:W-:Y:S01]  /*5de0*/  PRMT R59, R44, 0x8880, RZ ;  /* 0x000088802c3b7816 */ /* 0x000fe200000000ff */
[----:B------:R-:W-:Y:S01]  /*5df0*/  IMAD R4, R0, R39, R4 ;  /* 0x0000002700047224 */ /* 0x000fe200078e0204 */
[----:B------:R-:W-:Y:S01]  /*5e00*/  MOV R0, R68 ;  /* 0x0000004400007202 */ /* 0x000fe20000000f00 */
[----:B------:R-:W-:Y:S01]  /*5e10*/  IMAD R7, R38, R7, RZ ;  /* 0x0000000726077224 */ /* 0x000fe200078e02ff */
[----:B------:R-:W-:Y:S01]  /*5e20*/  SHF.L.U32 R58, R44, 0x10, RZ ;  /* 0x000000102c3a7819 */ /* 0x000fe200000006ff */
[-C--:B------:R-:W-:Y:S01]  /*5e30*/  IMAD R5, R2, R39.reuse, R5 ;  /* 0x0000002702057224 */ /* 0x080fe200078e0205 */
[----:B------:R-:W-:Y:S01]  /*5e40*/  SHF.R.S32.HI R2, RZ, 0x18, R67 ;  /* 0x00000018ff027819 */ /* 0x000fe20000011443 */
[-C--:B------:R-:W-:Y:S01]  /*5e50*/  IMAD R6, R3, R39.reuse, R6 ;  /* 0x0000002703067224 */ /* 0x080fe200078e0206 */
[----:B------:R-:W-:Y:S01]  /*5e60*/  SHF.R.S32.HI R3, RZ, 0x18, R66 ;  /* 0x00000018ff037819 */ /* 0x000fe20000011442 */
[----:B------:R-:W-:Y:S01]  /*5e70*/  IMAD R8, R38, R8, RZ ;  /* 0x0000000826087224 */ /* 0x000fe200078e02ff */
[C---:B------:R-:W-:Y:S01]  /*5e80*/  PRMT R56, R45.reuse, 0x8880, RZ ;  /* 0x000088802d387816 */ /* 0x040fe200000000ff */
[----:B------:R-:W-:Y:S01]  /*5e90*/  IMAD R7, R40, R39, R7 ;  /* 0x0000002728077224 */ /* 0x000fe200078e0207 */
[----:B------:R-:W-:Y:S01]  /*5ea0*/  MOV R40, R65 ;  /* 0x0000004100287202 */ /* 0x000fe20000000f00 */
[----:B------:R-:W-:Y:S01]  /*5eb0*/  IMAD R9, R38, R9, RZ ;  /* 0x0000000926097224 */ /* 0x000fe200078e02ff */
[----:B------:R-:W-:Y:S01]  /*5ec0*/  SHF.L.U32 R55, R45, 0x10, RZ ;  /* 0x000000102d377819 */ /* 0x000fe200000006ff */
[-C--:B------:R-:W-:Y:S01]  /*5ed0*/  IMAD R8, R0, R39.reuse, R8 ;  /* 0x0000002700087224 */ /* 0x080fe200078e0208 */
[----:B------:R-:W-:Y:S01]  /*5ee0*/  PRMT R53, R46, 0x8880, RZ ;  /* 0x000088802e357816 */ /* 0x000fe200000000ff */
[----:B------:R-:W-:Y:S01]  /*5ef0*/  IMAD R10, R38, R10, RZ ;  /* 0x0000000a260a7224 */ /* 0x000fe200078e02ff */
[----:B------:R-:W-:Y:S01]  /*5f00*/  SHF.R.S32.HI R45, RZ, 0x18, R45 ;  /* 0x00000018ff2d7819 */ /* 0x000fe2000001142d */
[----:B------:R-:W-:Y:S01]  /*5f10*/  IMAD R9, R2, R39, R9 ;  /* 0x0000002702097224 */ /* 0x000fe200078e0209 */
[----:B------:R-:W-:Y:S01]  /*5f20*/  SHF.L.U32 R52, R46, 0x10, RZ ;  /* 0x000000102e347819 */ /* 0x000fe200000006ff */
[C---:B------:R-:W-:Y:S01]  /*5f30*/  IMAD R0, R38.reuse, R20, RZ ;  /* 0x0000001426007224 */ /* 0x040fe200078e02ff */
[C---:B------:R-:W-:Y:S01]  /*5f40*/  PRMT R50, R47.reuse, 0x8880, RZ ;  /* 0x000088802f327816 */ /* 0x040fe200000000ff */
[C---:B------:R-:W-:Y:S01]  /*5f50*/  IMAD R11, R38.reuse, R11, RZ ;  /* 0x0000000b260b7224 */ /* 0x040fe200078e02ff */
[----:B------:R-:W-:Y:S01]  /*5f60*/  SHF.R.S32.HI R46, RZ, 0x18, R46 ;  /* 0x00000018ff2e7819 */ /* 0x000fe2000001142e */
[C---:B------:R-:W-:Y:S01]  /*5f70*/  IMAD R2, R38.reuse, R21, RZ ;  /* 0x0000001526027224 */ /* 0x040fe200078e02ff */
[----:B------:R-:W-:Y:S01]  /*5f80*/  SHF.L.U32 R49, R47, 0x10, RZ ;  /* 0x000000102f317819 */ /* 0x000fe200000006ff */
[C---:B------:R-:W-:Y:S01]  /*5f90*/  IMAD R20, R38.reuse, R24, RZ ;  /* 0x0000001826147224 */ /* 0x040fe200078e02ff */
[----:B------:R-:W-:Y:S01]  /*5fa0*/  SHF.R.S32.HI R47, RZ, 0x18, R47 ;  /* 0x00000018ff2f7819 */ /* 0x000fe2000001142f */
[----:B------:R-:W-:Y:S01]  /*5fb0*/  IMAD R21, R38, R25, RZ ;  /* 0x0000001926157224 */ /* 0x000fe200078e02ff */
[----:B------:R-:W-:Y:S01]  /*5fc0*/  SHF.L.U32 R57, R44, 0x8, RZ ;  /* 0x000000082c397819 */ /* 0x000fe200000006ff */
[----:B------:R-:W-:Y:S01]  /*5fd0*/  IMAD R24, R38, R28, RZ ;  /* 0x0000001c26187224 */ /* 0x000fe200078e02ff */
[----:B------:R-:W-:Y:S01]  /*5fe0*/  SHF.R.S32.HI R44, RZ, 0x18, R44 ;  /* 0x00000018ff2c7819 */ /* 0x000fe2000001142c */
[----:B------:R-:W-:Y:S01]  /*5ff0*/  IMAD R10, R3, R39, R10 ;  /* 0x00000027030a7224 */ /* 0x000fe200078e020a */
[----:B------:R-:W-:Y:S01]  /*6000*/  IADD3 R36, PT, PT, R36, 0x1, RZ ;  /* 0x0000000124247810 */ /* 0x000fe20007ffe0ff */
[C---:B------:R-:W-:Y:S02]  /*6010*/  IMAD R12, R38.reuse, R12, RZ ;  /* 0x0000000c260c7224 */ /* 0x040fe400078e02ff */
[C---:B------:R-:W-:Y:S02]  /*6020*/  IMAD R25, R38.reuse, R29, RZ ;  /* 0x0000001d26197224 */ /* 0x040fe400078e02ff */
[C---:B------:R-:W-:Y:S01]  /*6030*/  IMAD R28, R38.reuse, R32, RZ ;  /* 0x00000020261c7224 */ /* 0x040fe200078e02ff */
[----:B------:R-:W-:Y:S01]  /*6040*/  SHF.R.S32.HI R32, RZ, 0x18, R64 ;  /* 0x00000018ff207819 */ /* 0x000fe20000011440 */
[C---:B------:R-:W-:Y:S01]  /*6050*/  IMAD R29, R38.reuse, R33, RZ ;  /* 0x00000021261d7224 */ /* 0x040fe200078e02ff */
[----:B------:R-:W-:Y:S01]  /*6060*/  I2IP.S8.S32.SAT R33, R7, R6, RZ ;  /* 0x0000000607217239 */ /* 0x000fe200000014ff */
[----:B------:R-:W-:Y:S01]  /*6070*/  IMAD R11, R41, R39, R11 ;  /* 0x00000027290b7224 */ /* 0x000fe200078e020b */
[----:B------:R-:W-:Y:S01]  /*6080*/  MOV R7, R62 ;  /* 0x0000003e00077202 */ /* 0x000fe20000000f00 */
[C---:B------:R-:W-:Y:S01]  /*6090*/  IMAD R13, R38.reuse, R13, RZ ;  /* 0x0000000d260d7224 */ /* 0x040fe200078e02ff */
[----:B------:R-:W-:Y:S01]  /*60a0*/  SHF.R.S32.HI R6, RZ, 0x18, R63 ;  /* 0x00000018ff067819 */ /* 0x000fe2000001143f */
[----:B------:R-:W-:Y:S01]  /*60b0*/  IMAD R14, R38, R14, RZ ;  /* 0x0000000e260e7224 */ /* 0x000fe200078e02ff */
[----:B------:R-:W-:Y:S01]  /*60c0*/  I2IP.S8.S32.SAT R41, R11, R10, RZ ;  /* 0x0000000a0b297239 */ /* 0x000fe200000014ff */
[----:B------:R-:W-:Y:S01]  /*60d0*/  IMAD R12, R40, R39, R12 ;  /* 0x00000027280c7224 */ /* 0x000fe200078e020c */
[----:B------:R-:W-:Y:S01]  /*60e0*/  I2IP.S8.S32.SAT R40, R5, R4, R33 ;  /* 0x0000000405287239 */ /* 0x000fe20000001421 */
[----:B------:R-:W-:Y:S01]  /*60f0*/  IMAD R15, R38, R15, RZ ;  /* 0x0000000f260f7224 */ /* 0x000fe200078e02ff */
[----:B------:R-:W-:Y:S01]  /*6100*/  I2IP.S8.S32.SAT R41, R9, R8, R41 ;  /* 0x0000000809297239 */ /* 0x000fe20000001429 */
[-C--:B------:R-:W-:Y:S01]  /*6110*/  IMAD R13, R32, R39.reuse, R13 ;  /* 0x00000027200d7224 */ /* 0x080fe200078e020d */
[----:B------:R-:W-:Y:S01]  /*6120*/  SHF.R.S32.HI R10, RZ, 0x18, R61 ;  /* 0x00000018ff0a7819 */ /* 0x000fe2000001143d */
[----:B------:R-:W-:Y:S01]  /*6130*/  IMAD R16, R38, R16, RZ ;  /* 0x0000001026107224 */ /* 0x000fe200078e02ff */
[----:B------:R-:W-:Y:S01]  /*6140*/  SHF.R.S32.HI R5, RZ, 0x18, R58 ;  /* 0x00000018ff057819 */ /* 0x000fe2000001143a */
[----:B------:R-:W-:Y:S01]  /*6150*/  IMAD R14, R6, R39, R14 ;  /* 0x00000027060e7224 */ /* 0x000fe200078e020e */
[----:B------:R-:W-:Y:S01]  /*6160*/  SHF.R.S32.HI R11, RZ, 0x18, R60 ;  /* 0x00000018ff0b7819 */ /* 0x000fe2000001143c */
[----:B------:R-:W-:Y:S01]  /*6170*/  IMAD R17, R38, R17, RZ ;  /* 0x0000001126117224 */ /* 0x000fe200078e02ff */
[----:B------:R-:W-:Y:S01]  /*6180*/  SHF.R.S32.HI R6, RZ, 0x18, R57 ;  /* 0x00000018ff067819 */ /* 0x000fe20000011439 */
[-C--:B------:R-:W-:Y:S02]  /*6190*/  IMAD R15, R42, R39.reuse, R15 ;  /* 0x000000272a0f7224 */ /* 0x080fe400078e020f */
[C---:B------:R-:W-:Y:S02]  /*61a0*/  IMAD R18, R38.reuse, R18, RZ ;  /* 0x0000001226127224 */ /* 0x040fe400078e02ff */
[----:B------:R-:W-:Y:S01]  /*61b0*/  IMAD R16, R7, R39, R16 ;  /* 0x0000002707107224 */ /* 0x000fe200078e0210 */
[----:B------:R-:W-:Y:S01]  /*61c0*/  I2IP.S8.S32.SAT R14, R15, R14, RZ ;  /* 0x0000000e0f0e7239 */ /* 0x000fe200000014ff */
[----:B------:R-:W-:Y:S01]  /*61d0*/  IMAD R19, R38, R19, RZ ;  /* 0x0000001326137224 */ /* 0x000fe200078e02ff */
[----:B------:R-:W-:Y:S01]  /*61e0*/  SHF.R.S32.HI R7, RZ, 0x18, R48 ;  /* 0x00000018ff077819 */ /* 0x000fe20000011430 */
[-C--:B------:R-:W-:Y:S01]  /*61f0*/  IMAD R17, R10, R39.reuse, R17 ;  /* 0x000000270a117224 */ /* 0x080fe200078e0211 */
[----:B------:R-:W-:Y:S01]  /*6200*/  I2IP.S8.S32.SAT R42, R13, R12, R14 ;  /* 0x0000000c0d2a7239 */ /* 0x000fe2000000140e */
[-C--:B------:R-:W-:Y:S02]  /*6210*/  IMAD R18, R11, R39.reuse, R18 ;  /* 0x000000270b127224 */ /* 0x080fe400078e0212 */
[----:B------:R-:W-:Y:S02]  /*6220*/  IMAD.MOV.U32 R4, RZ, RZ, R59 ;  /* 0x000000ffff047224 */ /* 0x000fe400078e003b */
[-C--:B------:R-:W-:Y:S02]  /*6230*/  IMAD R19, R43, R39.reuse, R19 ;  /* 0x000000272b137224 */ /* 0x080fe400078e0213 */
[----:B------:R-:W-:Y:S02]  /*6240*/  IMAD R3, R38, R22, RZ ;  /* 0x0000001626037224 */ /* 0x000fe400078e02ff */
[----:B------:R-:W-:Y:S01]  /*6250*/  IMAD R0, R4, R39, R0 ;  /* 0x0000002704007224 */ /* 0x000fe200078e0200 */
[----:B------:R-:W-:Y:S01]  /*6260*/  I2IP.S8.S32.SAT R18, R19, R18, RZ ;  /* 0x0000001213127239 */ /* 0x000fe200000014ff */
[----:B------:R-:W-:Y:S01]  /*6270*/  IMAD R23, R38, R23, RZ ;  /* 0x0000001726177224 */ /* 0x000fe200078e02ff */
[----:B------:R-:W-:Y:S01]  /*6280*/  MOV R4, R56 ;  /* 0x0000003800047202 */ /* 0x000fe20000000f00 */
[-C--:B------:R-:W-:Y:S01]  /*6290*/  IMAD R2, R5, R39.reuse, R2 ;  /* 0x0000002705027224 */ /* 0x080fe200078e0202 */
[----:B------:R-:W-:Y:S01]  /*62a0*/  I2IP.S8.S32.SAT R43, R17, R16, R18 ;  /* 0x00000010112b7239 */ /* 0x000fe20000001412 */
[-C--:B------:R-:W-:Y:S01]  /*62b0*/  IMAD R3, R6, R39.reuse, R3 ;  /* 0x0000002706037224 */ /* 0x080fe200078e0203 */
[----:B------:R-:W-:Y:S01]  /*62c0*/  SHF.R.S32.HI R5, RZ, 0x18, R55 ;  /* 0x00000018ff057819 */ /* 0x000fe20000011437 */
[-C--:B------:R-:W-:Y:S01]  /*62d0*/  IMAD R23, R44, R39.reuse, R23 ;  /* 0x000000272c177224 */ /* 0x080fe200078e0217 */
[----:B------:R-:W-:Y:S01]  /*62e0*/  SHF.R.S32.HI R6, RZ, 0x18, R54 ;  /* 0x00000018ff067819 */ /* 0x000fe20000011436 */
[----:B------:R-:W-:Y:S01]  /*62f0*/  IMAD R22, R38, R26, RZ ;  /* 0x0000001a26167224 */ /* 0x000fe200078e02ff */
[----:B------:R1:W-:Y:S01]  /*6300*/  STS.128 [R79+UR44+0x1200], R40 ;  /* 0x001200284f007988 */ /* 0x0003e20008000c2c */
[----:B------:R-:W-:Y:S01]  /*6310*/  IMAD R20, R4, R39, R20 ;  /* 0x0000002704147224 */ /* 0x000fe200078e0214 */
[----:B------:R-:W-:Y:S01]  /*6320*/  I2IP.S8.S32.SAT R3, R23, R3, RZ ;  /* 0x0000000317037239 */ /* 0x000fe200000014ff */
[----:B------:R-:W-:Y:S01]  /*6330*/  IMAD R27, R38, R27, RZ ;  /* 0x0000001b261b7224 */ /* 0x000fe200078e02ff */
[----:B------:R-:W-:Y:S01]  /*6340*/  MOV R4, R53 ;  /* 0x0000003500047202 */ /* 0x000fe20000000f00 */
[-C--:B------:R-:W-:Y:S01]  /*6350*/  IMAD R21, R5, R39.reuse, R21 ;  /* 0x0000002705157224 */ /* 0x080fe200078e0215 */
[----:B------:R-:W-:Y:S01]  /*6360*/  SHF.R.S32.HI R5, RZ, 0x18, R52 ;  /* 0x00000018ff057819 */ /* 0x000fe20000011434 */
[-C--:B------:R-:W-:Y:S01]  /*6370*/  IMAD R22, R6, R39.reuse, R22 ;  /* 0x0000002706167224 */ /* 0x080fe200078e0216 */
[----:B------:R-:W-:Y:S01]  /*6380*/  SHF.R.S32.HI R6, RZ, 0x18, R49 ;  /* 0x00000018ff067819 */ /* 0x000fe20000011431 */
[-C--:B------:R-:W-:Y:S02]  /*6390*/  IMAD R27, R45, R39.reuse, R27 ;  /* 0x000000272d1b7224 */ /* 0x080fe400078e021b */
[-C--:B------:R-:W-:Y:S01]  /*63a0*/  IMAD R24, R4, R39.reuse, R24 ;  /* 0x0000002704187224 */ /* 0x080fe200078e0218 */
[----:B------:R-:W-:Y:S01]  /*63b0*/  SHF.R.S32.HI R4, RZ, 0x18, R51 ;  /* 0x00000018ff047819 */ /* 0x000fe20000011433 */
[C---:B------:R-:W-:Y:S02]  /*63c0*/  IMAD R26, R38.reuse, R30, RZ ;  /* 0x0000001e261a7224 */ /* 0x040fe400078e02ff */
[----:B------:R-:W-:Y:S01]  /*63d0*/  IMAD R25, R5, R39, R25 ;  /* 0x0000002705197224 */ /* 0x000fe200078e0219 */
[----:B------:R-:W-:Y:S01]  /*63e0*/  MOV R5, R50 ;  /* 0x0000003200057202 */ /* 0x000fe20000000f00 */
[----:B------:R-:W-:Y:S02]  /*63f0*/  IMAD R31, R38, R31, RZ ;  /* 0x0000001f261f7224 */ /* 0x000fe400078e02ff */
[-C--:B------:R-:W-:Y:S01]  /*6400*/  IMAD R26, R4, R39.reuse, R26 ;  /* 0x00000027041a7224 */ /* 0x080fe200078e021a */
[----:B------:R-:W-:Y:S01]  /*6410*/  I2IP.S8.S32.SAT R4, R2, R0, R3 ;  /* 0x0000000002047239 */ /* 0x000fe20000001403 */
[-C--:B------:R-:W-:Y:S02]  /*6420*/  IMAD R31, R46, R39.reuse, R31 ;  /* 0x000000272e1f7224 */ /* 0x080fe400078e021f */
[-C--:B------:R-:W-:Y:S01]  /*6430*/  IMAD R28, R5, R39.reuse, R28 ;  /* 0x00000027051c7224 */ /* 0x080fe200078e021c */
[----:B------:R-:W-:Y:S01]  /*6440*/  I2IP.S8.S32.SAT R5, R27, R22, RZ ;  /* 0x000000161b057239 */ /* 0x000fe200000014ff */
[----:B------:R-:W-:Y:S02]  /*6450*/  IMAD R30, R38, R34, RZ ;  /* 0x00000022261e7224 */ /* 0x000fe400078e02ff */
[----:B------:R-:W-:Y:S01]  /*6460*/  IMAD R29, R6, R39, R29 ;  /* 0x00000027061d7224 */ /* 0x000fe200078e021d */
[----:B------:R-:W-:Y:S01]  /*6470*/  I2IP.S8.S32.SAT R6, R31, R26, RZ ;  /* 0x0000001a1f067239 */ /* 0x000fe200000014ff */
[----:B------:R-:W-:Y:S01]  /*6480*/  IMAD R35, R38, R35, RZ ;  /* 0x0000002326237224 */ /* 0x000fe200078e02ff */
[----:B------:R-:W-:Y:S01]  /*6490*/  I2IP.S8.S32.SAT R5, R21, R20, R5 ;  /* 0x0000001415057239 */ /* 0x000fe20000001405 */
[-C--:B------:R-:W-:Y:S01]  /*64a0*/  IMAD R30, R7, R39.reuse, R30 ;  /* 0x00000027071e7224 */ /* 0x080fe200078e021e */
[----:B------:R-:W-:Y:S01]  /*64b0*/  I2IP.S8.S32.SAT R6, R25, R24, R6 ;  /* 0x0000001819067239 */ /* 0x000fe20000001406 */
[----:B------:R-:W-:Y:S05]  /*64c0*/  IMAD R35, R47, R39, R35 ;  /* 0x000000272f237224 */ /* 0x000fea00078e0223 */
[----:B------:R-:W-:Y:S04]  /*64d0*/  I2IP.S8.S32.SAT R7, R35, R30, RZ ;  /* 0x0000001e23077239 */ /* 0x000fe800000014ff */
[----:B------:R-:W-:Y:S05]  /*64e0*/  I2IP.S8.S32.SAT R7, R29, R28, R7 ;  /* 0x0000001c1d077239 */ /* 0x000fea0000001407 */
[----:B------:R1:W-:Y:S01]  /*64f0*/  STS.128 [R78+0x1010], R4 ;  /* 0x001010044e007388 */ /* 0x0003e20000000c00 */
[----:B------:R-:W-:Y:S01]  /*6500*/  @!PT LDS RZ, [RZ] ;  /* 0x00000000fffff984 */ /* 0x000fe20000000800 */
[----:B------:R-:W-:Y:S01]  /*6510*/  @!PT LDS RZ, [RZ] ;  /* 0x00000000fffff984 */ /* 0x000fe20000000800 */
[----:B------:R-:W-:Y:S01]  /*6520*/  @!PT LDS RZ, [RZ] ;  /* 0x00000000fffff984 */ /* 0x000fe20000000800 */
[----:B------:R-:W-:Y:S01]  /*6530*/  @!PT LDS RZ, [RZ] ;  /* 0x00000000fffff984 */ /* 0x000fe20000000800 */
[----:B------:R3:W-:Y:S07]  /*6540*/  MEMBAR.ALL.CTA ;  /* 0x0000000000007992 */ /* 0x0007ee0000008000 */
[----:B---3--:R-:W3:Y:S02]  /*6550*/  FENCE.VIEW.ASYNC.S ;  /* 0x00000000000073c6 */ /* 0x008ee40000000000 */
[----:B---3--:R-:W-:Y:S06]  /*6560*/  BAR.SYNC.DEFER_BLOCKING 0x1, 0x80 ;  /* 0x0042000000007b1d */ /* 0x008fec0000010000 */
[----:B------:R-:W-:Y:S05]  /*6570*/  @P0 BRA `(.L_x_100) ;  /* 0x0000000000300947 */ /* 0x000fea0003800000 */
[----:B------:R-:W-:Y:S02]  /*6580*/  UIADD3 UR4, UPT, UPT, UR44, 0x1200, URZ ;  /* 0x000012002c047890 */ /* 0x000fe4000fffe0ff */
[----:B------:R-:W-:Y:S02]  /*6590*/  USHF.L.U32 UR9, UR45, 0x6, URZ ;  /* 0x000000062d097899 */ /* 0x000fe400080006ff */
[----:B------:R-:W-:Y:S02]  /*65a0*/  USHF.L.U32 UR10, UR46, 0x6, URZ ;  /* 0x000000062e0a7899 */ /* 0x000fe400080006ff */
[----:B------:R-:W-:Y:S01]  /*65b0*/  MOV R86, UR4 ;  /* 0x0000000400567c02 */ /* 0x000fe20008000f00 */
[----:B------:R-:W-:Y:S01]  /*65c0*/  UIADD3 UR4, UP0, UPT, UR62, 0x680, URZ ;  /* 0x000006803e047890 */ /* 0x000fe2000ff1e0ff */
[----:B------:R-:W-:Y:S02]  /*65d0*/  UMOV UR11, UR36 ;  /* 0x00000024000b7c82 */ /* 0x000fe40008000000 */
[----:B------:R-:W-:Y:S01]  /*65e0*/  R2UR UR8, R86 ;  /* 0x00000000560872ca */ /* 0x000fe200000e0000 */
[----:B------:R-:W-:Y:S11]  /*65f0*/  UIADD3.X UR5, UPT, UPT, URZ, UR63, URZ, UP0, !UPT ;  /* 0x0000003fff057290 */ /* 0x000ff600087fe4ff */
[----:B------:R-:W-:Y:S01]  /*6600*/  @!UPT UIADD3 URZ, UPT, UPT, URZ, URZ, URZ ;  /* 0x000000fffffff290 */ /* 0x000fe2000fffe0ff */
[----:B------:R3:W-:Y:S01]  /*6610*/  UTMASTG.3D [UR8], [UR4] ;  /* 0x00000008040073b5 */ /* 0x0007e20008010000 */
[----:B------:R0:W-:Y:S01]  /*6620*/  UTMACMDFLUSH ;  /* 0x00000000000079b7 */ /* 0x0001e20000000000 */
[----:B---3--:R-:W-:Y:S04]  /*6630*/  DEPBAR.LE SB0, 0x0 ;  /* 0x000080000000791a */ /* 0x008fe80000000000 */
.L_x_100:
[----:B------:R-:W-:Y:S05]  /*6640*/  BSYNC.RECONVERGENT B0 ;  /* 0x0000000000007941 */ /* 0x000fea0003800200 */
.L_x_99:
[----:B------:R-:W-:Y:S01]  /*6650*/  BAR.SYNC.DEFER_BLOCKING 0x1, 0x80 ;  /* 0x0042000000007b1d */ /* 0x000fe20000010000 */
[----:B------:R-:W-:Y:S01]  /*6660*/  ISETP.NE.AND P0, PT, R82, 0x2, PT ;  /* 0x000000025200780c */ /* 0x000fe20003f05270 */
[----:B------:R-:W-:Y:S01]  /*6670*/  UISETP.NE.AND UP0, UPT, UR47, URZ, UPT ;  /* 0x000000ff2f00728c */ /* 0x000fe2000bf05270 */
[----:B------:R-:W-:Y:S01]  /*6680*/  ISETP.NE.AND P1, PT, R36, 0x4, PT ;  /* 0x000000042400780c */ /* 0x000fe20003f25270 */
[----:B------:R-:W-:Y:S01]  /*6690*/  UIADD3 UR45, UPT, UPT, UR37, UR57, URZ ;  /* 0x00000039252d7290 */ /* 0x000fe2000fffe0ff */
[----:B------:R-:W-:Y:S01]  /*66a0*/  SEL R2, RZ, 0x1, P0 ;  /* 0x00000001ff027807 */ /* 0x000fe20000000000 */
[----:B------:R-:W-:Y:S01]  /*66b0*/  UIADD3 UR46, UPT, UPT, UR38, UR60, URZ ;  /* 0x0000003c262e7290 */ /* 0x000fe2000fffe0ff */
[----:B------:R-:W-:Y:S02]  /*66c0*/  SEL R0, RZ, 0x1, P1 ;  /* 0x00000001ff007807 */ /* 0x000fe40000800000 */
[----:B------:R-:W-:Y:S02]  /*66d0*/  LOP3.LUT R84, R84, R2, RZ, 0x3c, !PT ;  /* 0x0000000254547212 */ /* 0x000fe400078e3cff */
[----:B------:R-:W-:Y:S02]  /*66e0*/  LOP3.LUT R85, R85, R0, RZ, 0x3c, !PT ;  /* 0x0000000055557212 */ /* 0x000fe400078e3cff */
[----:B------:R-:W-:Y:S02]  /*66f0*/  SEL R82, R82, RZ, P0 ;  /* 0x000000ff52527207 */ /* 0x000fe40000000000 */
[----:B------:R-:W-:Y:S01]  /*6700*/  SEL R36, R36, RZ, P1 ;  /* 0x000000ff24247207 */ /* 0x000fe20000800000 */
[----:B------:R-:W-:Y:S01]  /*6710*/  UMOV UR36, UR51 ;  /* 0x0000003300247c82 */ /* 0x000fe20008000000 */
[----:B------:R-:W-:Y:S05]  /*6720*/  BRA.U UP0, `(.L_x_101) ;  /* 0xffffffe500107547 */ /* 0x000fea000b83ffff */
[----:B------:R-:W-:Y:S05]  /*6730*/  EXIT ;  /* 0x000000000000794d */ /* 0x000fea0003800000 */
.L_x_24:
[----:B--2---:R2:W3:Y:S02]  /*6740*/  SYNCS.PHASECHK.TRANS64.TRYWAIT P0, [R0+URZ+0xd0], R2 ;  /* 0x0000d002000075a7 */ /* 0x0044e400080011ff */
[----:B---3--:R-:W-:Y:S05]  /*6750*/  @!P0 NANOSLEEP.SYNCS 0x989680 ;  /* 0x009896800000895d */ /* 0x008fea0003900000 */
[----:B------:R-:W3:Y:S02]  /*6760*/  @!P0 SYNCS.PHASECHK.TRANS64 P0, [R0+URZ+0xd0], R2 ;  /* 0x0000d002000085a7 */ /* 0x000ee400080010ff */
[----:B---3--:R-:W-:Y:S05]  /*6770*/  @!P0 BRA `(.L_x_24) ;  /* 0xfffffffc00f08947 */ /* 0x008fea000383ffff */
[----:B------:R-:W-:Y:S05]  /*6780*/  BRA `(.L_x_102) ;  /* 0xffffffb000247947 */ /* 0x000fea000383ffff */
.L_x_27:
[----:B-1----:R-:W-:-:S07]  /*6790*/  MOV R0, UR33 ;  /* 0x0000002100007c02 */ /* 0x002fce0008000f00 */
.L_x_103:
[----:B-1----:R1:W2:Y:S02]  /*67a0*/  SYNCS.PHASECHK.TRANS64.TRYWAIT P0, [R0+URZ+0x20], R3 ;  /* 0x00002003000075a7 */ /* 0x0022a400080011ff */
[----:B--2---:R-:W-:Y:S05]  /*67b0*/  @!P0 NANOSLEEP.SYNCS 0x989680 ;  /* 0x009896800000895d */ /* 0x004fea0003900000 */
[----:B------:R-:W2:Y:S02]  /*67c0*/  @!P0 SYNCS.PHASECHK.TRANS64 P0, [R0+URZ+0x20], R3 ;  /* 0x00002003000085a7 */ /* 0x000ea400080010ff */
[----:B--2---:R-:W-:Y:S05]  /*67d0*/  @!P0 BRA `(.L_x_103) ;  /* 0xfffffffc00f08947 */ /* 0x004fea000383ffff */
[----:B------:R-:W-:Y:S05]  /*67e0*/  BRA `(.L_x_26) ;  /* 0xffffffb0006c7947 */ /* 0x000fea000383ffff */
.L_x_34:
[----:B-1----:R-:W-:-:S07]  /*67f0*/  MOV R0, UR17 ;  /* 0x0000001100007c02 */ /* 0x002fce0008000f00 */
.L_x_104:
[----:B-1----:R1:W2:Y:S02]  /*6800*/  SYNCS.PHASECHK.TRANS64.TRYWAIT P0, [R0+URZ+0x20], R3 ;  /* 0x00002003000075a7 */ /* 0x0022a400080011ff */
[----:B--2---:R-:W-:Y:S05]  /*6810*/  @!P0 NANOSLEEP.SYNCS 0x989680 ;  /* 0x009896800000895d */ /* 0x004fea0003900000 */
[----:B------:R-:W2:Y:S02]  /*6820*/  @!P0 SYNCS.PHASECHK.TRANS64 P0, [R0+URZ+0x20], R3 ;  /* 0x00002003000085a7 */ /* 0x000ea400080010ff */
[----:B--2---:R-:W-:Y:S05]  /*6830*/  @!P0 BRA `(.L_x_104) ;  /* 0xfffffffc00f08947 */ /* 0x004fea000383ffff */
[----:B------:R-:W-:Y:S05]  /*6840*/  BRA `(.L_x_33) ;  /* 0xffffffb400287947 */ /* 0x000fea000383ffff */
.L_x_39:
[----:B-1----:R1:W2:Y:S02]  /*6850*/  SYNCS.PHASECHK.TRANS64.TRYWAIT P0, [R3+URZ+0x60], R0 ;  /* 0x00006000030075a7 */ /* 0x0022a400080011ff */
[----:B--2---:R-:W-:Y:S05]  /*6860*/  @!P0 NANOSLEEP.SYNCS 0x989680 ;  /* 0x009896800000895d */ /* 0x004fea0003900000 */
[----:B------:R-:W2:Y:S02]  /*6870*/  @!P0 SYNCS.PHASECHK.TRANS64 P0, [R3+URZ+0x60], R0 ;  /* 0x00006000030085a7 */ /* 0x000ea400080010ff */
[----:B--2---:R-:W-:Y:S05]  /*6880*/  @!P0 BRA `(.L_x_39) ;  /* 0xfffffffc00f08947 */ /* 0x004fea000383ffff */
[----:B------:R-:W-:Y:S05]  /*6890*/  BRA `(.L_x_105) ;  /* 0xffffffb400cc7947 */ /* 0x000fea000383ffff */
.L_x_43:
[----:B------:R-:W-:-:S07]  /*68a0*/  MOV R0, UR4 ;  /* 0x0000000400007c02 */ /* 0x000fce0008000f00 */
.L_x_106:
[----:B-1----:R1:W2:Y:S02]  /*68b0*/  SYNCS.PHASECHK.TRANS64.TRYWAIT P0, [R0+URZ], R2 ;  /* 0x00000002000075a7 */ /* 0x0022a400080011ff */
[----:B--2---:R-:W-:Y:S05]  /*68c0*/  @!P0 NANOSLEEP.SYNCS 0x989680 ;  /* 0x009896800000895d */ /* 0x004fea0003900000 */
[----:B------:R-:W2:Y:S02]  /*68d0*/  @!P0 SYNCS.PHASECHK.TRANS64 P0, [R0+URZ], R2 ;  /* 0x00000002000085a7 */ /* 0x000ea400080010ff */
[----:B--2---:R-:W-:Y:S05]  /*68e0*/  @!P0 BRA `(.L_x_106) ;  /* 0xfffffffc00f08947 */ /* 0x004fea000383ffff */
[----:B------:R-:W-:Y:S05]  /*68f0*/  BRA `(.L_x_107) ;  /* 0xffffffbc00707947 */ /* 0x000fea000383ffff */
.L_x_44:
[----:B------:R-:W-:-:S07]  /*6900*/  MOV R0, UR5 ;  /* 0x0000000500007c02 */ /* 0x000fce0008000f00 */
.L_x_108:
[----:B-1----:R1:W2:Y:S02]  /*6910*/  SYNCS.PHASECHK.TRANS64.TRYWAIT P0, [R0+URZ], R3 ;  /* 0x00000003000075a7 */ /* 0x0022a400080011ff */
[----:B--2---:R-:W-:Y:S05]  /*6920*/  @!P0 NANOSLEEP.SYNCS 0x989680 ;  /* 0x009896800000895d */ /* 0x004fea0003900000 */
[----:B------:R-:W2:Y:S02]  /*6930*/  @!P0 SYNCS.PHASECHK.TRANS64 P0, [R0+URZ], R3 ;  /* 0x00000003000085a7 */ /* 0x000ea400080010ff */
[----:B--2---:R-:W-:Y:S05]  /*6940*/  @!P0 BRA `(.L_x_108) ;  /* 0xfffffffc00f08947 */ /* 0x004fea000383ffff */
[----:B------:R-:W-:Y:S05]  /*6950*/  BRA `(.L_x_109) ;  /* 0xffffffbc007c7947 */ /* 0x000fea000383ffff */
.L_x_45:
[----:B------:R-:W-:-:S07]  /*6960*/  MOV R0, UR5 ;  /* 0x0000000500007c02 */ /* 0x000fce0008000f00 */
.L_x_110:
[----:B-1----:R1:W2:Y:S02]  /*6970*/  SYNCS.PHASECHK.TRANS64.TRYWAIT P0, [R0+URZ], R3 ;  /* 0x00000003000075a7 */ /* 0x0022a400080011ff */
[----:B--2---:R-:W-:Y:S05]  /*6980*/  @!P0 NANOSLEEP.SYNCS 0x989680 ;  /* 0x009896800000895d */ /* 0x004fea0003900000 */
[----:B------:R-:W2:Y:S02]  /*6990*/  @!P0 SYNCS.PHASECHK.TRANS64 P0, [R0+URZ], R3 ;  /* 0x00000003000085a7 */ /* 0x000ea400080010ff */
[----:B--2---:R-:W-:Y:S05]  /*69a0*/  @!P0 BRA `(.L_x_110) ;  /* 0xfffffffc00f08947 */ /* 0x004fea000383ffff */
[----:B------:R-:W-:Y:S05]  /*69b0*/  BRA `(.L_x_111) ;  /* 0xffffffbc00887947 */ /* 0x000fea000383ffff */
.L_x_48:
[----:B-1----:R1:W2:Y:S02]  /*69c0*/  SYNCS.PHASECHK.TRANS64.TRYWAIT P0, [R2+URZ+0xc0], R4 ;  /* 0x0000c004020075a7 */ /* 0x0022a400080011ff */
[----:B--2---:R-:W-:Y:S05]  /*69d0*/  @!P0 NANOSLEEP.SYNCS 0x989680 ;  /* 0x009896800000895d */ /* 0x004fea0003900000 */
[----:B------:R-:W2:Y:S02]  /*69e0*/  @!P0 SYNCS.PHASECHK.TRANS64 P0, [R2+URZ+0xc0], R4 ;  /* 0x0000c004020085a7 */ /* 0x000ea400080010ff */
[----:B--2---:R-:W-:Y:S05]  /*69f0*/  @!P0 BRA `(.L_x_48) ;  /* 0xfffffffc00f08947 */ /* 0x004fea000383ffff */
[----:B------:R-:W-:Y:S05]  /*6a00*/  BRA `(.L_x_112) ;  /* 0xffffffbc00e47947 */ /* 0x000fea000383ffff */
.L_x_49:
[----:B------:R-:W-:-:S07]  /*6a10*/  MOV R2, UR4 ;  /* 0x0000000400027c02 */ /* 0x000fce0008000f00 */
.L_x_113:
[----:B-1----:R1:W2:Y:S02]  /*6a20*/  SYNCS.PHASECHK.TRANS64.TRYWAIT P0, [R2+URZ+0x70], R5 ;  /* 0x00007005020075a7 */ /* 0x0022a400080011ff */
[----:B--2---:R-:W-:Y:S05]  /*6a30*/  @!P0 NANOSLEEP.SYNCS 0x989680 ;  /* 0x009896800000895d */ /* 0x004fea0003900000 */
[----:B------:R-:W2:Y:S02]  /*6a40*/  @!P0 SYNCS.PHASECHK.TRANS64 P0, [R2+URZ+0x70], R5 ;  /* 0x00007005020085a7 */ /* 0x000ea400080010ff */
[----:B--2---:R-:W-:Y:S05]  /*6a50*/  @!P0 BRA `(.L_x_113) ;  /* 0xfffffffc00f08947 */ /* 0x004fea000383ffff */
[----:B------:R-:W-:Y:S05]  /*6a60*/  BRA `(.L_x_114) ;  /* 0xffffffbc00f47947 */ /* 0x000fea000383ffff */
.L_x_50:
[----:B-1----:R1:W2:Y:S02]  /*6a70*/  SYNCS.PHASECHK.TRANS64.TRYWAIT P1, [R2+URZ+0x60], R4 ;  /* 0x00006004020075a7 */ /* 0x0022a400080211ff */
[----:B--2---:R-:W-:Y:S05]  /*6a80*/  @!P1 NANOSLEEP.SYNCS 0x989680 ;  /* 0x009896800000995d */ /* 0x004fea0003900000 */
[----:B------:R-:W2:Y:S02]  /*6a90*/  @!P1 SYNCS.PHASECHK.TRANS64 P1, [R2+URZ+0x60], R4 ;  /* 0x00006004020095a7 */ /* 0x000ea400080210ff */
[----:B--2---:R-:W-:Y:S05]  /*6aa0*/  @!P1 BRA `(.L_x_50) ;  /* 0xfffffffc00f09947 */ /* 0x004fea000383ffff */
[----:B------:R-:W-:Y:S05]  /*6ab0*/  BRA `(.L_x_115) ;  /* 0xffffffc000247947 */ /* 0x000fea000383ffff */
.L_x_53:
[----:B------:R-:W-:-:S07]  /*6ac0*/  MOV R0, UR4 ;  /* 0x0000000400007c02 */ /* 0x000fce0008000f00 */
.L_x_116:
[----:B-1----:R1:W2:Y:S02]  /*6ad0*/  SYNCS.PHASECHK.TRANS64.TRYWAIT P0, [R0+URZ+0x70], R2 ;  /* 0x00007002000075a7 */ /* 0x0022a400080011ff */
[----:B--2---:R-:W-:Y:S05]  /*6ae0*/  @!P0 NANOSLEEP.SYNCS 0x989680 ;  /* 0x009896800000895d */ /* 0x004fea0003900000 */
[----:B------:R-:W2:Y:S02]  /*6af0*/  @!P0 SYNCS.PHASECHK.TRANS64 P0, [R0+URZ+0x70], R2 ;  /* 0x00007002000085a7 */ /* 0x000ea400080010ff */
[----:B--2---:R-:W-:Y:S05]  /*6b00*/  @!P0 BRA `(.L_x_116) ;  /* 0xfffffffc00f08947 */ /* 0x004fea000383ffff */
[----:B------:R-:W-:Y:S05]  /*6b10*/  BRA `(.L_x_52) ;  /* 0xffffffc000787947 */ /* 0x000fea000383ffff */
.L_x_60:
[----:B-1----:R1:W2:Y:S02]  /*6b20*/  SYNCS.PHASECHK.TRANS64.TRYWAIT P1, [R0+URZ+0x60], R2 ;  /* 0x00006002000075a7 */ /* 0x0022a400080211ff */
[----:B--2---:R-:W-:Y:S05]  /*6b30*/  @!P1 NANOSLEEP.SYNCS 0x989680 ;  /* 0x009896800000995d */ /* 0x004fea0003900000 */
[----:B------:R-:W2:Y:S02]  /*6b40*/  @!P1 SYNCS.PHASECHK.TRANS64 P1, [R0+URZ+0x60], R2 ;  /* 0x00006002000095a7 */ /* 0x000ea400080210ff */
[----:B--2---:R-:W-:Y:S05]  /*6b50*/  @!P1 BRA `(.L_x_60) ;  /* 0xfffffffc00f09947 */ /* 0x004fea000383ffff */
[----:B------:R-:W-:Y:S05]  /*6b60*/  BRA `(.L_x_117) ;  /* 0xffffffc400dc7947 */ /* 0x000fea000383ffff */
.L_x_61:
[----:B------:R-:W-:-:S07]  /*6b70*/  MOV R2, UR23 ;  /* 0x0000001700027c02 */ /* 0x000fce0008000f00 */
.L_x_118:
[----:B-1----:R1:W2:Y:S02]  /*6b80*/  SYNCS.PHASECHK.TRANS64.TRYWAIT P0, [R2+URZ+0xa0], R0 ;  /* 0x0000a000020075a7 */ /* 0x0022a400080011ff */
[----:B--2---:R-:W-:Y:S05]  /*6b90*/  @!P0 NANOSLEEP.SYNCS 0x989680 ;  /* 0x009896800000895d */ /* 0x004fea0003900000 */
[----:B------:R-:W2:Y:S02]  /*6ba0*/  @!P0 SYNCS.PHASECHK.TRANS64 P0, [R2+URZ+0xa0], R0 ;  /* 0x0000a000020085a7 */ /* 0x000ea400080010ff */
[----:B--2---:R-:W-:Y:S05]  /*6bb0*/  @!P0 BRA `(.L_x_118) ;  /* 0xfffffffc00f08947 */ /* 0x004fea000383ffff */
[----:B------:R-:W-:Y:S05]  /*6bc0*/  BRA `(.L_x_119) ;  /* 0xffffffc8002c7947 */ /* 0x000fea000383ffff */
.L_x_64:
[----:B------:R-:W-:Y:S07]  /*6bd0*/  MOV R0, UR5 ;  /* 0x0000000500007c02 */ /* 0x000fee0008000f00 */
.L_x_120:
[----:B-1----:R1:W2:Y:S02]  /*6be0*/  SYNCS.PHASECHK.TRANS64.TRYWAIT P0, [R0+URZ], R2 ;  /* 0x00000002000075a7 */ /* 0x0022a400080011ff */
[----:B--2---:R-:W-:Y:S05]  /*6bf0*/  @!P0 NANOSLEEP.SYNCS 0x989680 ;  /* 0x009896800000895d */ /* 0x004fea0003900000 */
[----:B------:R-:W2:Y:S02]  /*6c00*/  @!P0 SYNCS.PHASECHK.TRANS64 P0, [R0+URZ], R2 ;  /* 0x00000002000085a7 */ /* 0x000ea400080010ff */
[----:B--2---:R-:W-:Y:S05]  /*6c10*/  @!P0 BRA `(.L_x_120) ;  /* 0xfffffffc00f08947 */ /* 0x004fea000383ffff */
[----:B------:R-:W-:Y:S05]  /*6c20*/  BRA `(.L_x_63) ;  /* 0xffffffc800487947 */ /* 0x000fea000383ffff */
.L_x_67:
[----:B------:R-:W-:-:S07]  /*6c30*/  MOV R0, UR4 ;  /* 0x0000000400007c02 */ /* 0x000fce0008000f00 */
.L_x_121:
[----:B--2---:R2:W4:Y:S02]  /*6c40*/  SYNCS.PHASECHK.TRANS64.TRYWAIT P0, [R0+URZ], R2 ;  /* 0x00000002000075a7 */ /* 0x00452400080011ff */
[----:B----4-:R-:W-:Y:S05]  /*6c50*/  @!P0 NANOSLEEP.SYNCS 0x989680 ;  /* 0x009896800000895d */ /* 0x010fea0003900000 */
[----:B------:R-:W4:Y:S02]  /*6c60*/  @!P0 SYNCS.PHASECHK.TRANS64 P0, [R0+URZ], R2 ;  /* 0x00000002000085a7 */ /* 0x000f2400080010ff */
[----:B----4-:R-:W-:Y:S05]  /*6c70*/  @!P0 BRA `(.L_x_121) ;  /* 0xfffffffc00f08947 */ /* 0x010fea000383ffff */
[----:B------:R-:W-:Y:S05]  /*6c80*/  BRA `(.L_x_122) ;  /* 0xffffffc800fc7947 */ /* 0x000fea000383ffff */
.L_x_68:
[----:B------:R-:W-:-:S07]  /*6c90*/  MOV R0, UR5 ;  /* 0x0000000500007c02 */ /* 0x000fce0008000f00 */
.L_x_123:
[----:B-1----:R1:W2:Y:S02]  /*6ca0*/  SYNCS.PHASECHK.TRANS64.TRYWAIT P0, [R0+URZ], R3 ;  /* 0x00000003000075a7 */ /* 0x0022a400080011ff */
[----:B--2---:R-:W-:Y:S05]  /*6cb0*/  @!P0 NANOSLEEP.SYNCS 0x989680 ;  /* 0x009896800000895d */ /* 0x004fea0003900000 */
[----:B------:R-:W2:Y:S02]  /*6cc0*/  @!P0 SYNCS.PHASECHK.TRANS64 P0, [R0+URZ], R3 ;  /* 0x00000003000085a7 */ /* 0x000ea400080010ff */
[----:B--2---:R-:W-:Y:S05]  /*6cd0*/  @!P0 BRA `(.L_x_123) ;  /* 0xfffffffc00f08947 */ /* 0x004fea000383ffff */
[----:B------:R-:W-:Y:S05]  /*6ce0*/  BRA `(.L_x_124) ;  /* 0xffffffcc00087947 */ /* 0x000fea000383ffff */
.L_x_69:
[----:B------:R-:W-:-:S07]  /*6cf0*/  MOV R0, UR5 ;  /* 0x0000000500007c02 */ /* 0x000fce0008000f00 */
.L_x_125:
[----:B-1----:R1:W2:Y:S02]  /*6d00*/  SYNCS.PHASECHK.TRANS64.TRYWAIT P0, [R0+URZ], R3 ;  /* 0x00000003000075a7 */ /* 0x0022a400080011ff */
[----:B--2---:R-:W-:Y:S05]  /*6d10*/  @!P0 NANOSLEEP.SYNCS 0x989680 ;  /* 0x009896800000895d */ /* 0x004fea0003900000 */
[----:B------:R-:W2:Y:S02]  /*6d20*/  @!P0 SYNCS.PHASECHK.TRANS64 P0, [R0+URZ], R3 ;  /* 0x00000003000085a7 */ /* 0x000ea400080010ff */
[----:B--2---:R-:W-:Y:S05]  /*6d30*/  @!P0 BRA `(.L_x_125) ;  /* 0xfffffffc00f08947 */ /* 0x004fea000383ffff */
[----:B------:R-:W-:Y:S05]  /*6d40*/  BRA `(.L_x_126) ;  /* 0xffffffcc00147947 */ /* 0x000fea000383ffff */
.L_x_70:
[----:B-1----:R-:W-:-:S07]  /*6d50*/  MOV R0, UR4 ;  /* 0x0000000400007c02 */ /* 0x002fce0008000f00 */
.L_x_127:
[----:B-1----:R1:W2:Y:S02]  /*6d60*/  SYNCS.PHASECHK.TRANS64.TRYWAIT P0, [R0+URZ], R2 ;  /* 0x00000002000075a7 */ /* 0x0022a400080011ff */
[----:B--2---:R-:W-:Y:S05]  /*6d70*/  @!P0 NANOSLEEP.SYNCS 0x989680 ;  /* 0x009896800000895d */ /* 0x004fea0003900000 */
[----:B------:R-:W2:Y:S02]  /*6d80*/  @!P0 SYNCS.PHASECHK.TRANS64 P0, [R0+URZ], R2 ;  /* 0x00000002000085a7 */ /* 0x000ea400080010ff */
[----:B--2---:R-:W-:Y:S05]  /*6d90*/  @!P0 BRA `(.L_x_127) ;  /* 0xfffffffc00f08947 */ /* 0x004fea000383ffff */
[----:B------:R-:W-:Y:S05]  /*6da0*/  BRA `(.L_x_128) ;  /* 0xffffffcc00207947 */ /* 0x000fea000383ffff */
.L_x_75:
[----:B--2---:R2:W3:Y:S02]  /*6db0*/  SYNCS.PHASECHK.TRANS64.TRYWAIT P0, [R7+URZ+0x60], R0 ;  /* 0x00006000070075a7 */ /* 0x0044e400080011ff */
[----:B---3--:R-:W-:Y:S05]  /*6dc0*/  @!P0 NANOSLEEP.SYNCS 0x989680 ;  /* 0x009896800000895d */ /* 0x008fea0003900000 */
[----:B------:R-:W3:Y:S02]  /*6dd0*/  @!P0 SYNCS.PHASECHK.TRANS64 P0, [R7+URZ+0x60], R0 ;  /* 0x00006000070085a7 */ /* 0x000ee400080010ff */
[----:B---3--:R-:W-:Y:S05]  /*6de0*/  @!P0 BRA `(.L_x_75) ;  /* 0xfffffffc00f08947 */ /* 0x008fea000383ffff */
[----:B------:R-:W-:Y:S05]  /*6df0*/  BRA `(.L_x_129) ;  /* 0xffffffd000347947 */ /* 0x000fea000383ffff */
.L_x_78:
[----:B-1----:R-:W-:Y:S07]  /*6e00*/  MOV R0, UR17 ;  /* 0x0000001100007c02 */ /* 0x002fee0008000f00 */
.L_x_130:
[----:B-1----:R1:W2:Y:S02]  /*6e10*/  SYNCS.PHASECHK.TRANS64.TRYWAIT P2, [R0+URZ+0x58], R7 ;  /* 0x00005807000075a7 */ /* 0x0022a400080411ff */
[----:B--2---:R-:W-:Y:S05]  /*6e20*/  @!P2 NANOSLEEP.SYNCS 0x989680 ;  /* 0x009896800000a95d */ /* 0x004fea0003900000 */
[----:B------:R-:W2:Y:S02]  /*6e30*/  @!P2 SYNCS.PHASECHK.TRANS64 P2, [R0+URZ+0x58], R7 ;  /* 0x000058070000a5a7 */ /* 0x000ea400080410ff */
[----:B--2---:R-:W-:Y:S05]  /*6e40*/  @!P2 BRA `(.L_x_130) ;  /* 0xfffffffc00f0a947 */ /* 0x004fea000383ffff */
[----:B------:R-:W-:Y:S05]  /*6e50*/  BRA `(.L_x_77) ;  /* 0xffffffd400947947 */ /* 0x000fea000383ffff */
.L_x_81:
[----:B-1----:R-:W-:Y:S07]  /*6e60*/  MOV R0, UR17 ;  /* 0x0000001100007c02 */ /* 0x002fee0008000f00 */
.L_x_131:
[----:B-1----:R1:W2:Y:S02]  /*6e70*/  SYNCS.PHASECHK.TRANS64.TRYWAIT P0, [R0+URZ+0x48], R6 ;  /* 0x00004806000075a7 */ /* 0x0022a400080011ff */
[----:B--2---:R-:W-:Y:S05]  /*6e80*/  @!P0 NANOSLEEP.SYNCS 0x989680 ;  /* 0x009896800000895d */ /* 0x004fea0003900000 */
[----:B------:R-:W2:Y:S02]  /*6e90*/  @!P0 SYNCS.PHASECHK.TRANS64 P0, [R0+URZ+0x48], R6 ;  /* 0x00004806000085a7 */ /* 0x000ea400080010ff */
[----:B--2---:R-:W-:Y:S05]  /*6ea0*/  @!P0 BRA `(.L_x_131) ;  /* 0xfffffffc00f08947 */ /* 0x004fea000383ffff */
[----:B------:R-:W-:Y:S05]  /*6eb0*/  BRA `(.L_x_132) ;  /* 0xffffffd400e47947 */ /* 0x000fea000383ffff */
.L_x_84:
[----:B---3--:R3:W1:Y:S02]  /*6ec0*/  SYNCS.PHASECHK.TRANS64.TRYWAIT P0, [R3+URZ+0x60], R0 ;  /* 0x00006000030075a7 */ /* 0x00866400080011ff */
[----:B-1----:R-:W-:Y:S05]  /*6ed0*/  @!P0 NANOSLEEP.SYNCS 0x989680 ;  /* 0x009896800000895d */ /* 0x002fea0003900000 */
[----:B------:R-:W1:Y:S02]  /*6ee0*/  @!P0 SYNCS.PHASECHK.TRANS64 P0, [R3+URZ+0x60], R0 ;  /* 0x00006000030085a7 */ /* 0x000e6400080010ff */
[----:B-1----:R-:W-:Y:S05]  /*6ef0*/  @!P0 BRA `(.L_x_84) ;  /* 0xfffffffc00f08947 */ /* 0x002fea000383ffff */
[----:B------:R-:W-:Y:S05]  /*6f00*/  BRA `(.L_x_133) ;  /* 0xffffffdc002c7947 */ /* 0x000fea000383ffff */
.L_x_95:
[----:B-1----:R-:W-:Y:S04]  /*6f10*/  MOV R0, UR44 ;  /* 0x0000002c00007c02 */ /* 0x002fe80008000f00 */
[----:B------:R1:W2:Y:S03]  /*6f20*/  SYNCS.PHASECHK.TRANS64.TRYWAIT P1, [R0+URZ+0x40], R4 ;  /* 0x00004004000075a7 */ /* 0x0002a600080211ff */
[----:B--2---:R-:W-:Y:S05]  /*6f30*/  @!P1 NANOSLEEP.SYNCS 0x989680 ;  /* 0x009896800000995d */ /* 0x004fea0003900000 */
[----:B------:R-:W2:Y:S02]  /*6f40*/  @!P1 SYNCS.PHASECHK.TRANS64 P1, [R0+URZ+0x40], R4 ;  /* 0x00004004000095a7 */ /* 0x000ea400080210ff */
[----:B--2---:R-:W-:Y:S05]  /*6f50*/  @!P1 BRA `(.L_x_95) ;  /* 0xfffffffc00ec9947 */ /* 0x004fea000383ffff */
[----:B------:R-:W-:Y:S05]  /*6f60*/  BRA `(.L_x_94) ;  /* 0xffffffe8007c7947 */ /* 0x000fea000383ffff */
.L_x_97:
[----:B------:R1:W1:Y:S02]  /*6f70*/  SYNCS.PHASECHK.TRANS64.TRYWAIT P1, [R16+URZ+0x80], R3 ;  /* 0x00008003100075a7 */ /* 0x00026400080211ff */
[----:B-1----:R-:W-:Y:S05]  /*6f80*/  @!P1 NANOSLEEP.SYNCS 0x989680 ;  /* 0x009896800000995d */ /* 0x002fea0003900000 */
[----:B------:R-:W1:Y:S02]  /*6f90*/  @!P1 SYNCS.PHASECHK.TRANS64 P1, [R16+URZ+0x80], R3 ;  /* 0x00008003100095a7 */ /* 0x000e6400080210ff */
[----:B-1----:R-:W-:Y:S05]  /*6fa0*/  @!P1 BRA `(.L_x_97) ;  /* 0xfffffffc00f09947 */ /* 0x002fea000383ffff */
[----:B------:R-:W-:Y:S05]  /*6fb0*/  BRA `(.L_x_96) ;  /* 0xffffffe800b87947 */ /* 0x000fea000383ffff */
        .weak           $__internal_0_$__cuda_sm10x_tcgen05_guardrail_trap_col_being_dealloced_not_returned_by_alloc
        .type           $__internal_0_$__cuda_sm10x_tcgen05_guardrail_trap_col_being_dealloced_not_returned_by_alloc,@function
        .size           $__internal_0_$__cuda_sm10x_tcgen05_guardrail_trap_col_being_dealloced_not_returned_by_alloc,($__internal_1_$__cuda_sm10x_tcgen05_guardrail_trap_phase_invalid_during_alloc - $__internal_0_$__cuda_sm10x_tcgen05_guardrail_trap_col_being_dealloced_not_returned_by_alloc)
$__internal_0_$__cuda_sm10x_tcgen05_guardrail_trap_col_being_dealloced_not_returned_by_alloc:
[----:B------:R-:W-:Y:S05]  /*6fc0*/  BPT.TRAP 0x1 ;  /* 0x000000040000795c */ /* 0x000fea0000300000 */
[----:B------:R-:W-:-:S04]  /*6fd0*/  HFMA2 R3, -RZ, RZ, 0, 0 ;  /* 0x00000000ff037431 */ /* 0x000fc800000001ff */
[----:B------:R-:W-:Y:S05]  /*6fe0*/  RET.REL.NODEC R2 `(_ZN7cutlass13device_kernelINS_4gemm6kernel13GemmUniversalIN4cute5tupleIJiiiiEEENS1_10collective13CollectiveMmaINS1_35MainloopSm100TmaUmmaWarpSpecializedILi4ELi2ELi4ENS5_IJNS4_1CILi1EEENSA_ILi2EEESB_EEEEENS5_IJNSA_ILi64EEESF_SF_EEEaNS5_IJlSB_lEEEaSH_NS4_8TiledMMAINS4_8MMA_AtomIJNS4_15SM100_MMA_S8_SSIaaiLi64ELi64ELNS4_4UMMA5MajorE0ELSM_0ELNSL_8SaturateE0EEEEEENS4_6LayoutINS5_IJSB_SB_SB_EEENS5_IJNSA_ILi0EEESS_SS_EEEEENS5_IJNS4_10UnderscoreESV_SV_EEEEENS4_23SM90_TMA_LOAD_MULTICASTENS4_14ComposedLayoutINS4_7SwizzleILi2ELi4ELi3EEENS4_18smem_ptr_flag_bitsILi8EEENSQ_INS5_IJNSA_ILi8EEESF_EEENS5_IJSF_SB_EEEEEEEvNS4_8identityENS4_13SM90_TMA_LOADES18_vS19_EENS_8epilogue10collective18CollectiveEpilogueINS1C_23Sm100TmaWarpSpecializedILi1ELi1ELi32ELb0ELb0EEEJSG_NS5_IJNSQ_ISF_SB_EES1H_EEEaSH_aSH_NS1C_6fusion15FusionCallbacksIS1G_NS1J_17LinearCombinationIaiaiLNS_15FloatRoundStyleE2EEESG_S1I_JEEENS4_5SM1004TMEM4LOAD26SM100_TMEM_LOAD_16dp32b32xES1A_S18_NS4_39AutoVectorizingCopyWithAssumedAlignmentILi128EEENS4_14SM90_TMA_STOREES18_S1U_S1U_EEEvvEEEEvNT_6ParamsE) ;  /* 0xffffff9002047950 */ /* 0x000fea0003c3ffff */
        .weak           $__internal_1_$__cuda_sm10x_tcgen05_guardrail_trap_phase_invalid_during_alloc
        .type           $__internal_1_$__cuda_sm10x_tcgen05_guardrail_trap_phase_invalid_during_alloc,@function
        .size           $__internal_1_$__cuda_sm10x_tcgen05_guardrail_trap_phase_invalid_during_alloc,($__internal_2_$__cuda_sm10x_tcgen05_guardrail_trap_unallocated_columns_being_dealloced - $__internal_1_$__cuda_sm10x_tcgen05_guardrail_trap_phase_invalid_during_alloc)
$__internal_1_$__cuda_sm10x_tcgen05_guardrail_trap_phase_invalid_during_alloc:
[----:B------:R-:W-:Y:S05]  /*6ff0*/  BPT.TRAP 0x1 ;  /* 0x000000040000795c */ /* 0x000fea0000300000 */
[----:B------:R-:W-:-:S04]  /*7000*/  MOV R5, 0x0 ;  /* 0x0000000000057802 */ /* 0x000fc80000000f00 */
[----:B------:R-:W-:Y:S05]  /*7010*/  RET.REL.NODEC R4 `(_ZN7cutlass13device_kernelINS_4gemm6kernel13GemmUniversalIN4cute5tupleIJiiiiEEENS1_10collective13CollectiveMmaINS1_35MainloopSm100TmaUmmaWarpSpecializedILi4ELi2ELi4ENS5_IJNS4_1CILi1EEENSA_ILi2EEESB_EEEEENS5_IJNSA_ILi64EEESF_SF_EEEaNS5_IJlSB_lEEEaSH_NS4_8TiledMMAINS4_8MMA_AtomIJNS4_15SM100_MMA_S8_SSIaaiLi64ELi64ELNS4_4UMMA5MajorE0ELSM_0ELNSL_8SaturateE0EEEEEENS4_6LayoutINS5_IJSB_SB_SB_EEENS5_IJNSA_ILi0EEESS_SS_EEEEENS5_IJNS4_10UnderscoreESV_SV_EEEEENS4_23SM90_TMA_LOAD_MULTICASTENS4_14ComposedLayoutINS4_7SwizzleILi2ELi4ELi3EEENS4_18smem_ptr_flag_bitsILi8EEENSQ_INS5_IJNSA_ILi8EEESF_EEENS5_IJSF_SB_EEEEEEEvNS4_8identityENS4_13SM90_TMA_LOADES18_vS19_EENS_8epilogue10collective18CollectiveEpilogueINS1C_23Sm100TmaWarpSpecializedILi1ELi1ELi32ELb0ELb0EEEJSG_NS5_IJNSQ_ISF_SB_EES1H_EEEaSH_aSH_NS1C_6fusion15FusionCallbacksIS1G_NS1J_17LinearCombinationIaiaiLNS_15FloatRoundStyleE2EEESG_S1I_JEEENS4_5SM1004TMEM4LOAD26SM100_TMEM_LOAD_16dp32b32xES1A_S18_NS4_39AutoVectorizingCopyWithAssumedAlignmentILi128EEENS4_14SM90_TMA_STOREES18_S1U_S1U_EEEvvEEEEvNT_6ParamsE) ;  /* 0xffffff8c04f87950 */ /* 0x000fea0003c3ffff */
        .weak           $__internal_2_$__cuda_sm10x_tcgen05_guardrail_trap_unallocated_columns_being_dealloced
        .type           $__internal_2_$__cuda_sm10x_tcgen05_guardrail_trap_unallocated_columns_being_dealloced,@function
        .size           $__internal_2_$__cuda_sm10x_tcgen05_guardrail_trap_unallocated_columns_being_dealloced,(.L_x_135 - $__internal_2_$__cuda_sm10x_tcgen05_guardrail_trap_unallocated_columns_being_dealloced)
$__internal_2_$__cuda_sm10x_tcgen05_guardrail_trap_unallocated_columns_being_dealloced:
[----:B------:R-:W-:Y:S05]  /*7020*/  BPT.TRAP 0x1 ;  /* 0x000000040000795c */ /* 0x000fea0000300000 */
[----:B------:R-:W-:-:S04]  /*7030*/  HFMA2 R3, -RZ, RZ, 0, 0 ;  /* 0x00000000ff037431 */ /* 0x000fc800000001ff */
[----:B------:R-:W-:Y:S05]  /*7040*/  RET.REL.NODEC R2 `(_ZN7cutlass13device_kernelINS_4gemm6kernel13GemmUniversalIN4cute5tupleIJiiiiEEENS1_10collective13CollectiveMmaINS1_35MainloopSm100TmaUmmaWarpSpecializedILi4ELi2ELi4ENS5_IJNS4_1CILi1EEENSA_ILi2EEESB_EEEEENS5_IJNSA_ILi64EEESF_SF_EEEaNS5_IJlSB_lEEEaSH_NS4_8TiledMMAINS4_8MMA_AtomIJNS4_15SM100_MMA_S8_SSIaaiLi64ELi64ELNS4_4UMMA5MajorE0ELSM_0ELNSL_8SaturateE0EEEEEENS4_6LayoutINS5_IJSB_SB_SB_EEENS5_IJNSA_ILi0EEESS_SS_EEEEENS5_IJNS4_10UnderscoreESV_SV_EEEEENS4_23SM90_TMA_LOAD_MULTICASTENS4_14ComposedLayoutINS4_7SwizzleILi2ELi4ELi3EEENS4_18smem_ptr_flag_bitsILi8EEENSQ_INS5_IJNSA_ILi8EEESF_EEENS5_IJSF_SB_EEEEEEEvNS4_8identityENS4_13SM90_TMA_LOADES18_vS19_EENS_8epilogue10collective18CollectiveEpilogueINS1C_23Sm100TmaWarpSpecializedILi1ELi1ELi32ELb0ELb0EEEJSG_NS5_IJNSQ_ISF_SB_EES1H_EEEaSH_aSH_NS1C_6fusion15FusionCallbacksIS1G_NS1J_17LinearCombinationIaiaiLNS_15FloatRoundStyleE2EEESG_S1I_JEEENS4_5SM1004TMEM4LOAD26SM100_TMEM_LOAD_16dp32b32xES1A_S18_NS4_39AutoVectorizingCopyWithAssumedAlignmentILi128EEENS4_14SM90_TMA_STOREES18_S1U_S1U_EEEvvEEEEvNT_6ParamsE) ;  /* 0xffffff8c02ec7950 */ /* 0x000fea0003c3ffff */
.L_x_134:
[----:B------:R-:W-:-:S00]  /*7050*/  BRA `(.L_x_134) ;  /* 0xfffffffc00fc7947 */ /* 0x000fc0000383ffff */
[----:B------:R-:W-:-:S00]  /*7060*/  NOP ;  /* 0x0000000000007918 */ /* 0x000fc00000000000 */
        /* <DEDUP_REMOVED lines=9> */
.L_x_135:


//--------------------- .nv.global.init           --------------------------
	.section	.nv.global.init,"aw",@progbits
.nv.global.init:
	.type		$str$27,@object
	.size		$str$27,($str$28 - $str$27)
$str$27:
        /*0000*/ 	.byte	0x28, 0x61, 0x64, 0x64, 0x72, 0x65, 0x73, 0x73, 0x20, 0x26, 0x20, 0x6d, 0x61, 0x73, 0x6b, 0x29
        /*0010*/ 	.byte	0x20, 0x3d, 0x3d, 0x20, 0x30, 0x00
	.type		$str$28,@object
	.size		$str$28,($str$26 - $str$28)
$str$28:
        /*0016*/ 	.byte	0x2f, 0x74, 0x6d, 0x70, 0x2f, 0x63, 0x75, 0x74, 0x6c, 0x61, 0x73, 0x73, 0x5f, 0x73, 0x77, 0x65
        /*0026*/ 	.byte	0x65, 0x70, 0x5f, 0x73, 0x72, 0x63, 0x2f, 0x69, 0x6e, 0x63, 0x6c, 0x75, 0x64, 0x65, 0x2f, 0x63
        /*0036*/ 	.byte	0x75, 0x74, 0x65, 0x2f, 0x70, 0x6f, 0x69, 0x6e, 0x74, 0x65, 0x72, 0x5f, 0x66, 0x6c, 0x61, 0x67
        /*0046*/ 	.byte	0x67, 0x65, 0x64, 0x2e, 0x68, 0x70, 0x70, 0x00
	.type		$str$26,@object
	.size		$str$26,($str$25 - $str$26)
$str$26:
        /*004e*/ 	.byte	0x2f, 0x74, 0x6d, 0x70, 0x2f, 0x63, 0x75, 0x74, 0x6c, 0x61, 0x73, 0x73, 0x5f, 0x73, 0x77, 0x65
        /*005e*/ 	.byte	0x65, 0x70, 0x5f, 0x73, 0x72, 0x63, 0x2f, 0x69, 0x6e, 0x63, 0x6c, 0x75, 0x64, 0x65, 0x2f, 0x63
        /*006e*/ 	.byte	0x75, 0x74, 0x65, 0x2f, 0x61, 0x74, 0x6f, 0x6d, 0x2f, 0x63, 0x6f, 0x70, 0x79, 0x5f, 0x74, 0x72
        /*007e*/ 	.byte	0x61, 0x69, 0x74, 0x73, 0x5f, 0x73, 0x6d, 0x31, 0x30, 0x30, 0x2e, 0x68, 0x70, 0x70, 0x00
	.type		$str$25,@object
	.size		$str$25,(__unnamed_1 - $str$25)
$str$25:
        /*008d*/ 	.byte	0x28, 0x28, 0x75, 0x69, 0x6e, 0x74, 0x33, 0x32, 0x5f, 0x74, 0x28, 0x74, 0x68, 0x72, 0x65, 0x61
        /*009d*/ 	.byte	0x64, 0x49, 0x64, 0x78, 0x2e, 0x78, 0x29, 0x20, 0x2f, 0x20, 0x33, 0x32, 0x29, 0x20, 0x25, 0x20
        /*00ad*/ 	.byte	0x34, 0x29, 0x20, 0x3d, 0x3d, 0x20, 0x28, 0x28, 0x28, 0x74, 0x6d, 0x65, 0x6d, 0x5f, 0x61, 0x64
        /*00bd*/ 	.byte	0x64, 0x72, 0x20, 0x3e, 0x3e, 0x20, 0x31, 0x36, 0x29, 0x20, 0x2f, 0x20, 0x33, 0x32, 0x29, 0x20
        /*00cd*/ 	.byte	0x25, 0x20, 0x34, 0x29, 0x00
	.type		__unnamed_1,@object
	.size		__unnamed_1,(__unnamed_2 - __unnamed_1)
__unnamed_1:
        /*00d2*/ 	.byte	0x61, 0x75, 0x74, 0x6f, 0x20, 0x63, 0x75, 0x74, 0x65, 0x3a, 0x3a, 0x61, 0x73, 0x5f, 0x70, 0x6f
        /* <DEDUP_REMOVED lines=24> */
        /*0262*/ 	.byte	0x00
	.type		__unnamed_2,@object
	.size		__unnamed_2,(.L_2 - __unnamed_2)
__unnamed_2:
        /* <DEDUP_REMOVED lines=41> */
.L_2:


//--------------------- .nv.shared._ZN7cutlass13device_kernelINS_4gemm6kernel13GemmUniversalIN4cute5tupleIJiiiiEEENS1_10collective13CollectiveMmaINS1_35MainloopSm100TmaUmmaWarpSpecializedILi4ELi2ELi4ENS5_IJNS4_1CILi1EEENSA_ILi2EEESB_EEEEENS5_IJNSA_ILi64EEESF_SF_EEEaNS5_IJlSB_lEEEaSH_NS4_8TiledMMAINS4_8MMA_AtomIJNS4_15SM100_MMA_S8_SSIaaiLi64ELi64ELNS4_4UMMA5MajorE0ELSM_0ELNSL_8SaturateE0EEEEEENS4_6LayoutINS5_IJSB_SB_SB_EEENS5_IJNSA_ILi0EEESS_SS_EEEEENS5_IJNS4_10UnderscoreESV_SV_EEEEENS4_23SM90_TMA_LOAD_MULTICASTENS4_14ComposedLayoutINS4_7SwizzleILi2ELi4ELi3EEENS4_18smem_ptr_flag_bitsILi8EEENSQ_INS5_IJNSA_ILi8EEESF_EEENS5_IJSF_SB_EEEEEEEvNS4_8identityENS4_13SM90_TMA_LOADES18_vS19_EENS_8epilogue10collective18CollectiveEpilogueINS1C_23Sm100TmaWarpSpecializedILi1ELi1ELi32ELb0ELb0EEEJSG_NS5_IJNSQ_ISF_SB_EES1H_EEEaSH_aSH_NS1C_6fusion15FusionCallbacksIS1G_NS1J_17LinearCombinationIaiaiLNS_15FloatRoundStyleE2EEESG_S1I_JEEENS4_5SM1004TMEM4LOAD26SM100_TMEM_LOAD_16dp32b32xES1A_S18_NS4_39AutoVectorizingCopyWithAssumedAlignmentILi128EEENS4_14SM90_TMA_STOREES18_S1U_S1U_EEEvvEEEEvNT_6ParamsE --------------------------
	.section	.nv.shared._ZN7cutlass13device_kernelINS_4gemm6kernel13GemmUniversalIN4cute5tupleIJiiiiEEENS1_10collective13CollectiveMmaINS1_35MainloopSm100TmaUmmaWarpSpecializedILi4ELi2ELi4ENS5_IJNS4_1CILi1EEENSA_ILi2EEESB_EEEEENS5_IJNSA_ILi64EEESF_SF_EEEaNS5_IJlSB_lEEEaSH_NS4_8TiledMMAINS4_8MMA_AtomIJNS4_15SM100_MMA_S8_SSIaaiLi64ELi64ELNS4_4UMMA5MajorE0ELSM_0ELNSL_8SaturateE0EEEEEENS4_6LayoutINS5_IJSB_SB_SB_EEENS5_IJNSA_ILi0EEESS_SS_EEEEENS5_IJNS4_10UnderscoreESV_SV_EEEEENS4_23SM90_TMA_LOAD_MULTICASTENS4_14ComposedLayoutINS4_7SwizzleILi2ELi4ELi3EEENS4_18smem_ptr_flag_bitsILi8EEENSQ_INS5_IJNSA_ILi8EEESF_EEENS5_IJSF_SB_EEEEEEEvNS4_8identityENS4_13SM90_TMA_LOADES18_vS19_EENS_8epilogue10collective18CollectiveEpilogueINS1C_23Sm100TmaWarpSpecializedILi1ELi1ELi32ELb0ELb0EEEJSG_NS5_IJNSQ_ISF_SB_EES1H_EEEaSH_aSH_NS1C_6fusion15FusionCallbacksIS1G_NS1J_17LinearCombinationIaiaiLNS_15FloatRoundStyleE2EEESG_S1I_JEEENS4_5SM1004TMEM4LOAD26SM100_TMEM_LOAD_16dp32b32xES1A_S18_NS4_39AutoVectorizingCopyWithAssumedAlignmentILi128EEENS4_14SM90_TMA_STOREES18_S1U_S1U_EEEvvEEEEvNT_6ParamsE,"aw",@nobits
	.sectionflags	@""
	.align	16
	.zero		1024


//--------------------- .nv.shared.reserved.0     --------------------------
	.section	.nv.shared.reserved.0,"aw",@nobits
	.weak		__nv_reservedSMEM_offset_0_alias
	.size		__nv_reservedSMEM_offset_0_alias, 0, 64
	.other		__nv_reservedSMEM_offset_0_alias,@"STO_CUDA_RESERVED_SHARED STV_DEFAULT"
__nv_reservedSMEM_offset_0_alias:
	.zero		0
.nv.shared.reserved.0:
	.zero		64
	.weak		__nv_reservedSMEM_tcgen05_partition
	.type		__nv_reservedSMEM_tcgen05_partition,@object
	.size		__nv_reservedSMEM_tcgen05_partition,(.L_0 - __nv_reservedSMEM_tcgen05_partition)
__nv_reservedSMEM_tcgen05_partition:
	.zero		32
.L_0:


//--------------------- .nv.global                --------------------------
	.section	.nv.global,"aw",@nobits
.nv.global:
	.type		_ZN39_INTERNAL_ffb316d3_4_k_cu_30e2781f_95934cute1_E,@object
	.size		_ZN39_INTERNAL_ffb316d3_4_k_cu_30e2781f_95934cute1_E,(_ZN39_INTERNAL_ffb316d3_4_k_cu_30e2781f_95934cuda3std3__45__cpo6cbeginE - _ZN39_INTERNAL_ffb316d3_4_k_cu_30e2781f_95934cute1_E)
_ZN39_INTERNAL_ffb316d3_4_k_cu_30e2781f_95934cute1_E:
	.zero		1
	.type		_ZN39_INTERNAL_ffb316d3_4_k_cu_30e2781f_95934cuda3std3__45__cpo6cbeginE,@object
	.size		_ZN39_INTERNAL_ffb316d3_4_k_cu_30e2781f_95934cuda3std3__45__cpo6cbeginE,(_ZN39_INTERNAL_ffb316d3_4_k_cu_30e2781f_95934cuda3std3__48in_placeE - _ZN39_INTERNAL_ffb316d3_4_k_cu_30e2781f_95934cuda3std3__45__cpo6cbeginE)
_ZN39_INTERNAL_ffb316d3_4_k_cu_30e2781f_95934cuda3std3__45__cpo6cbeginE:
	.zero		1
	.type		_ZN39_INTERNAL_ffb316d3_4_k_cu_30e2781f_95934cuda3std3__48in_placeE,@object
	.size		_ZN39_INTERNAL_ffb316d3_4_k_cu_30e2781f_95934cuda3std3__48in_placeE,(_ZN39_INTERNAL_ffb316d3_4_k_cu_30e2781f_95934cuda3std6ranges3__45__cpo9iter_moveE - _ZN39_INTERNAL_ffb316d3_4_k_cu_30e2781f_95934cuda3std3__48in_placeE)
_ZN39_INTERNAL_ffb316d3_4_k_cu_30e2781f_95934cuda3std3__48in_placeE:
	.zero		1
	.type		_ZN39_INTERNAL_ffb316d3_4_k_cu_30e2781f_95934cuda3std6ranges3__45__cpo9iter_moveE,@object
	.size		_ZN39_INTERNAL_ffb316d3_4_k_cu_30e2781f_95934cuda3std6ranges3__45__cpo9iter_moveE,(_ZN39_INTERNAL_ffb316d3_4_k_cu_30e2781f_95934cuda3std3__45__cpo5beginE - _ZN39_INTERNAL_ffb316d3_4_k_cu_30e2781f_95934cuda3std6ranges3__45__cpo9iter_moveE)
_ZN39_INTERNAL_ffb316d3_4_k_cu_30e2781f_95934cuda3std6ranges3__45__cpo9iter_moveE:
	.zero		1
	.type		_ZN39_INTERNAL_ffb316d3_4_k_cu_30e2781f_95934cuda3std3__45__cpo5beginE,@object
	.size		_ZN39_INTERNAL_ffb316d3_4_k_cu_30e2781f_95934cuda3std3__45__cpo5beginE,(_ZN39_INTERNAL_ffb316d3_4_k_cu_30e2781f_95934cuda3std3__441_GLOBAL__N__ffb316d3_4_k_cu_30e2781f_95936ignoreE - _ZN39_INTERNAL_ffb316d3_4_k_cu_30e2781f_95934cuda3std3__45__cpo5beginE)
_ZN39_INTERNAL_ffb316d3_4_k_cu_30e2781f_95934cuda3std3__45__cpo5beginE:
	.zero		1
	.type		_ZN39_INTERNAL_ffb316d3_4_k_cu_30e2781f_95934cuda3std3__441_GLOBAL__N__ffb316d3_4_k_cu_30e2781f_95936ignoreE,@object
	.size		_ZN39_INTERNAL_ffb316d3_4_k_cu_30e2781f_95934cuda3std3__441_GLOBAL__N__ffb316d3_4_k_cu_30e2781f_95936ignoreE,(_ZN39_INTERNAL_ffb316d3_4_k_cu_30e2781f_95934cute7productE - _ZN39_INTERNAL_ffb316d3_4_k_cu_30e2781f_95934cuda3std3__441_GLOBAL__N__ffb316d3_4_k_cu_30e2781f_95936ignoreE)
_ZN39_INTERNAL_ffb316d3_4_k_cu_30e2781f_95934cuda3std3__441_GLOBAL__N__ffb316d3_4_k_cu_30e2781f_95936ignoreE:
	.zero		1
	.type		_ZN39_INTERNAL_ffb316d3_4_k_cu_30e2781f_95934cute7productE,@object
	.size		_ZN39_INTERNAL_ffb316d3_4_k_cu_30e2781f_95934cute7productE,(_ZN39_INTERNAL_ffb316d3_4_k_cu_30e2781f_95934cuda3std3__45__cpo3endE - _ZN39_INTERNAL_ffb316d3_4_k_cu_30e2781f_95934cute7productE)
_ZN39_INTERNAL_ffb316d3_4_k_cu_30e2781f_95934cute7productE:
	.zero		1
	.type		_ZN39_INTERNAL_ffb316d3_4_k_cu_30e2781f_95934cuda3std3__45__cpo3endE,@object
	.size		_ZN39_INTERNAL_ffb316d3_4_k_cu_30e2781f_95934cuda3std3__45__cpo3endE,(_ZN39_INTERNAL_ffb316d3_4_k_cu_30e2781f_95934cuda3std3__419piecewise_constructE - _ZN39_INTERNAL_ffb316d3_4_k_cu_30e2781f_95934cuda3std3__45__cpo3endE)
_ZN39_INTERNAL_ffb316d3_4_k_cu_30e2781f_95934cuda3std3__45__cpo3endE:
	.zero		1
	.type		_ZN39_INTERNAL_ffb316d3_4_k_cu_30e2781f_95934cuda3std3__419piecewise_constructE,@object
	.size		_ZN39_INTERNAL_ffb316d3_4_k_cu_30e2781f_95934cuda3std3__419piecewise_constructE,(_ZN39_INTERNAL_ffb316d3_4_k_cu_30e2781f_95934cuda3std3__45__cpo4cendE - _ZN39_INTERNAL_ffb316d3_4_k_cu_30e2781f_95934cuda3std3__419piecewise_constructE)
_ZN39_INTERNAL_ffb316d3_4_k_cu_30e2781f_95934cuda3std3__419piecewise_constructE:
	.zero		1
	.type		_ZN39_INTERNAL_ffb316d3_4_k_cu_30e2781f_95934cuda3std3__45__cpo4cendE,@object
	.size		_ZN39_INTERNAL_ffb316d3_4_k_cu_30e2781f_95934cuda3std3__45__cpo4cendE,(_ZN39_INTERNAL_ffb316d3_4_k_cu_30e2781f_95934cuda3std6ranges3__45__cpo4swapE - _ZN39_INTERNAL_ffb316d3_4_k_cu_30e2781f_95934cuda3std3__45__cpo4cendE)
_ZN39_INTERNAL_ffb316d3_4_k_cu_30e2781f_95934cuda3std3__45__cpo4cendE:
	.zero		1
	.type		_ZN39_INTERNAL_ffb316d3_4_k_cu_30e2781f_95934cuda3std6ranges3__45__cpo4swapE,@object
	.size		_ZN39_INTERNAL_ffb316d3_4_k_cu_30e2781f_95934cuda3std6ranges3__45__cpo4swapE,(.L_10 - _ZN39_INTERNAL_ffb316d3_4_k_cu_30e2781f_95934cuda3std6ranges3__45__cpo4swapE)
_ZN39_INTERNAL_ffb316d3_4_k_cu_30e2781f_95934cuda3std6ranges3__45__cpo4swapE:
	.zero		1
.L_10:


//--------------------- .nv.constant0._ZN7cutlass13device_kernelINS_4gemm6kernel13GemmUniversalIN4cute5tupleIJiiiiEEENS1_10collective13CollectiveMmaINS1_35MainloopSm100TmaUmmaWarpSpecializedILi4ELi2ELi4ENS5_IJNS4_1CILi1EEENSA_ILi2EEESB_EEEEENS5_IJNSA_ILi64EEESF_SF_EEEaNS5_IJlSB_lEEEaSH_NS4_8TiledMMAINS4_8MMA_AtomIJNS4_15SM100_MMA_S8_SSIaaiLi64ELi64ELNS4_4UMMA5MajorE0ELSM_0ELNSL_8SaturateE0EEEEEENS4_6LayoutINS5_IJSB_SB_SB_EEENS5_IJNSA_ILi0EEESS_SS_EEEEENS5_IJNS4_10UnderscoreESV_SV_EEEEENS4_23SM90_TMA_LOAD_MULTICASTENS4_14ComposedLayoutINS4_7SwizzleILi2ELi4ELi3EEENS4_18smem_ptr_flag_bitsILi8EEENSQ_INS5_IJNSA_ILi8EEESF_EEENS5_IJSF_SB_EEEEEEEvNS4_8identityENS4_13SM90_TMA_LOADES18_vS19_EENS_8epilogue10collective18CollectiveEpilogueINS1C_23Sm100TmaWarpSpecializedILi1ELi1ELi32ELb0ELb0EEEJSG_NS5_IJNSQ_ISF_SB_EES1H_EEEaSH_aSH_NS1C_6fusion15FusionCallbacksIS1G_NS1J_17LinearCombinationIaiaiLNS_15FloatRoundStyleE2EEESG_S1I_JEEENS4_5SM1004TMEM4LOAD26SM100_TMEM_LOAD_16dp32b32xES1A_S18_NS4_39AutoVectorizingCopyWithAssumedAlignmentILi128EEENS4_14SM90_TMA_STOREES18_S1U_S1U_EEEvvEEEEvNT_6ParamsE --------------------------
	.section	.nv.constant0._ZN7cutlass13device_kernelINS_4gemm6kernel13GemmUniversalIN4cute5tupleIJiiiiEEENS1_10collective13CollectiveMmaINS1_35MainloopSm100TmaUmmaWarpSpecializedILi4ELi2ELi4ENS5_IJNS4_1CILi1EEENSA_ILi2EEESB_EEEEENS5_IJNSA_ILi64EEESF_SF_EEEaNS5_IJlSB_lEEEaSH_NS4_8TiledMMAINS4_8MMA_AtomIJNS4_15SM100_MMA_S8_SSIaaiLi64ELi64ELNS4_4UMMA5MajorE0ELSM_0ELNSL_8SaturateE0EEEEEENS4_6LayoutINS5_IJSB_SB_SB_EEENS5_IJNSA_ILi0EEESS_SS_EEEEENS5_IJNS4_10UnderscoreESV_SV_EEEEENS4_23SM90_TMA_LOAD_MULTICASTENS4_14ComposedLayoutINS4_7SwizzleILi2ELi4ELi3EEENS4_18smem_ptr_flag_bitsILi8EEENSQ_INS5_IJNSA_ILi8EEESF_EEENS5_IJSF_SB_EEEEEEEvNS4_8identityENS4_13SM90_TMA_LOADES18_vS19_EENS_8epilogue10collective18CollectiveEpilogueINS1C_23Sm100TmaWarpSpecializedILi1ELi1ELi32ELb0ELb0EEEJSG_NS5_IJNSQ_ISF_SB_EES1H_EEEaSH_aSH_NS1C_6fusion15FusionCallbacksIS1G_NS1J_17LinearCombinationIaiaiLNS_15FloatRoundStyleE2EEESG_S1I_JEEENS4_5SM1004TMEM4LOAD26SM100_TMEM_LOAD_16dp32b32xES1A_S18_NS4_39AutoVectorizingCopyWithAssumedAlignmentILi128EEENS4_14SM90_TMA_STOREES18_S1U_S1U_EEEvvEEEEvNT_6ParamsE,"a",@progbits
	.sectionflags	@""
	.align	4
.nv.constant0._ZN7cutlass13device_kernelINS_4gemm6kernel13GemmUniversalIN4cute5tupleIJiiiiEEENS1_10collective13CollectiveMmaINS1_35MainloopSm100TmaUmmaWarpSpecializedILi4ELi2ELi4ENS5_IJNS4_1CILi1EEENSA_ILi2EEESB_EEEEENS5_IJNSA_ILi64EEESF_SF_EEEaNS5_IJlSB_lEEEaSH_NS4_8TiledMMAINS4_8MMA_AtomIJNS4_15SM100_MMA_S8_SSIaaiLi64ELi64ELNS4_4UMMA5MajorE0ELSM_0ELNSL_8SaturateE0EEEEEENS4_6LayoutINS5_IJSB_SB_SB_EEENS5_IJNSA_ILi0EEESS_SS_EEEEENS5_IJNS4_10UnderscoreESV_SV_EEEEENS4_23SM90_TMA_LOAD_MULTICASTENS4_14ComposedLayoutINS4_7SwizzleILi2ELi4ELi3EEENS4_18smem_ptr_flag_bitsILi8EEENSQ_INS5_IJNSA_ILi8EEESF_EEENS5_IJSF_SB_EEEEEEEvNS4_8identityENS4_13SM90_TMA_LOADES18_vS19_EENS_8epilogue10collective18CollectiveEpilogueINS1C_23Sm100TmaWarpSpecializedILi1ELi1ELi32ELb0ELb0EEEJSG_NS5_IJNSQ_ISF_SB_EES1H_EEEaSH_aSH_NS1C_6fusion15FusionCallbacksIS1G_NS1J_17LinearCombinationIaiaiLNS_15FloatRoundStyleE2EEESG_S1I_JEEENS4_5SM1004TMEM4LOAD26SM100_TMEM_LOAD_16dp32b32xES1A_S18_NS4_39AutoVectorizingCopyWithAssumedAlignmentILi128EEENS4_14SM90_TMA_STOREES18_S1U_S1U_EEEvvEEEEvNT_6ParamsE:
	.zero		2944


//--------------------- SYMBOLS --------------------------

	.type		.nv.reservedSmem.offset0,@object
	.size		.nv.reservedSmem.offset0,0x4
	.type		.nv.reservedSmem.cap,@object
	.size		.nv.reservedSmem.cap,0x4
	.type		__assertfail,@function
